//
// Generated by NVIDIA NVVM Compiler
//
// Compiler Build ID: CL-36424714
// Cuda compilation tools, release 13.0, V13.0.88
// Based on NVVM 20.0.0
//

.version 9.0
.target sm_100
.address_size 64

	// .globl	_Z14fusedmm_kerneliiiiPKlS0_PKfS2_Pf

.visible .entry _Z14fusedmm_kerneliiiiPKlS0_PKfS2_Pf(
	.param .u32 _Z14fusedmm_kerneliiiiPKlS0_PKfS2_Pf_param_0,
	.param .u32 _Z14fusedmm_kerneliiiiPKlS0_PKfS2_Pf_param_1,
	.param .u32 _Z14fusedmm_kerneliiiiPKlS0_PKfS2_Pf_param_2,
	.param .u32 _Z14fusedmm_kerneliiiiPKlS0_PKfS2_Pf_param_3,
	.param .u64 .ptr .align 1 _Z14fusedmm_kerneliiiiPKlS0_PKfS2_Pf_param_4,
	.param .u64 .ptr .align 1 _Z14fusedmm_kerneliiiiPKlS0_PKfS2_Pf_param_5,
	.param .u64 .ptr .align 1 _Z14fusedmm_kerneliiiiPKlS0_PKfS2_Pf_param_6,
	.param .u64 .ptr .align 1 _Z14fusedmm_kerneliiiiPKlS0_PKfS2_Pf_param_7,
	.param .u64 .ptr .align 1 _Z14fusedmm_kerneliiiiPKlS0_PKfS2_Pf_param_8
)
{
	.reg .pred 	%p<37>;
	.reg .b32 	%r<159>;
	.reg .b32 	%f<157>;
	.reg .b64 	%rd<113>;

	ld.param.u32 	%r66, [_Z14fusedmm_kerneliiiiPKlS0_PKfS2_Pf_param_0];
	ld.param.u32 	%r65, [_Z14fusedmm_kerneliiiiPKlS0_PKfS2_Pf_param_2];
	ld.param.u64 	%rd17, [_Z14fusedmm_kerneliiiiPKlS0_PKfS2_Pf_param_4];
	ld.param.u64 	%rd16, [_Z14fusedmm_kerneliiiiPKlS0_PKfS2_Pf_param_5];
	ld.param.u64 	%rd18, [_Z14fusedmm_kerneliiiiPKlS0_PKfS2_Pf_param_6];
	ld.param.u64 	%rd19, [_Z14fusedmm_kerneliiiiPKlS0_PKfS2_Pf_param_7];
	ld.param.u64 	%rd20, [_Z14fusedmm_kerneliiiiPKlS0_PKfS2_Pf_param_8];
	cvta.to.global.u64 	%rd1, %rd19;
	cvta.to.global.u64 	%rd2, %rd18;
	cvta.to.global.u64 	%rd3, %rd17;
	cvta.to.global.u64 	%rd4, %rd20;
	mov.u32 	%r67, %ntid.y;
	mov.u32 	%r68, %ctaid.x;
	mov.u32 	%r69, %tid.y;
	mad.lo.s32 	%r1, %r67, %r68, %r69;
	setp.ge.s32 	%p1, %r1, %r66;
	@%p1 bra 	$L__BB0_59;
	cvta.to.global.u64 	%rd21, %rd16;
	mov.u32 	%r70, %ctaid.y;
	shl.b32 	%r71, %r70, 5;
	mov.u32 	%r72, %tid.x;
	add.s32 	%r2, %r71, %r72;
	mul.wide.s32 	%rd22, %r1, 8;
	add.s64 	%rd23, %rd21, %rd22;
	ld.global.u32 	%r146, [%rd23];
	ld.global.u32 	%r4, [%rd23+8];
	mov.u32 	%r73, %nctaid.y;
	add.s32 	%r74, %r73, -1;
	setp.eq.s32 	%p2, %r70, %r74;
	@%p2 bra 	$L__BB0_15;
	setp.ge.s32 	%p3, %r146, %r4;
	mov.f32 	%f137, 0f00000000;
	@%p3 bra 	$L__BB0_14;
	sub.s32 	%r5, %r4, %r146;
	and.b32  	%r6, %r5, 7;
	sub.s32 	%r75, %r146, %r4;
	setp.gt.u32 	%p4, %r75, -8;
	mov.f32 	%f137, 0f00000000;
	@%p4 bra 	$L__BB0_6;
	and.b32  	%r76, %r5, -8;
	neg.s32 	%r130, %r76;
	add.s64 	%rd5, %rd3, 32;
	add.s64 	%rd6, %rd2, 16;
	mov.f32 	%f137, 0f00000000;
$L__BB0_5:
	.pragma "nounroll";
	mul.wide.s32 	%rd24, %r146, 8;
	add.s64 	%rd25, %rd5, %rd24;
	mul.wide.s32 	%rd26, %r146, 4;
	add.s64 	%rd27, %rd6, %rd26;
	ld.global.u32 	%r77, [%rd25+-32];
	mad.lo.s32 	%r78, %r65, %r77, %r2;
	ld.global.f32 	%f65, [%rd27+-16];
	mul.wide.s32 	%rd28, %r78, 4;
	add.s64 	%rd29, %rd1, %rd28;
	ld.global.f32 	%f66, [%rd29];
	fma.rn.f32 	%f67, %f65, %f66, %f137;
	ld.global.u32 	%r79, [%rd25+-24];
	mad.lo.s32 	%r80, %r65, %r79, %r2;
	ld.global.f32 	%f68, [%rd27+-12];
	mul.wide.s32 	%rd30, %r80, 4;
	add.s64 	%rd31, %rd1, %rd30;
	ld.global.f32 	%f69, [%rd31];
	fma.rn.f32 	%f70, %f68, %f69, %f67;
	ld.global.u32 	%r81, [%rd25+-16];
	mad.lo.s32 	%r82, %r65, %r81, %r2;
	ld.global.f32 	%f71, [%rd27+-8];
	mul.wide.s32 	%rd32, %r82, 4;
	add.s64 	%rd33, %rd1, %rd32;
	ld.global.f32 	%f72, [%rd33];
	fma.rn.f32 	%f73, %f71, %f72, %f70;
	ld.global.u32 	%r83, [%rd25+-8];
	mad.lo.s32 	%r84, %r65, %r83, %r2;
	ld.global.f32 	%f74, [%rd27+-4];
	mul.wide.s32 	%rd34, %r84, 4;
	add.s64 	%rd35, %rd1, %rd34;
	ld.global.f32 	%f75, [%rd35];
	fma.rn.f32 	%f76, %f74, %f75, %f73;
	ld.global.u32 	%r85, [%rd25];
	mad.lo.s32 	%r86, %r65, %r85, %r2;
	ld.global.f32 	%f77, [%rd27];
	mul.wide.s32 	%rd36, %r86, 4;
	add.s64 	%rd37, %rd1, %rd36;
	ld.global.f32 	%f78, [%rd37];
	fma.rn.f32 	%f79, %f77, %f78, %f76;
	ld.global.u32 	%r87, [%rd25+8];
	mad.lo.s32 	%r88, %r65, %r87, %r2;
	ld.global.f32 	%f80, [%rd27+4];
	mul.wide.s32 	%rd38, %r88, 4;
	add.s64 	%rd39, %rd1, %rd38;
	ld.global.f32 	%f81, [%rd39];
	fma.rn.f32 	%f82, %f80, %f81, %f79;
	ld.global.u32 	%r89, [%rd25+16];
	mad.lo.s32 	%r90, %r65, %r89, %r2;
	ld.global.f32 	%f83, [%rd27+8];
	mul.wide.s32 	%rd40, %r90, 4;
	add.s64 	%rd41, %rd1, %rd40;
	ld.global.f32 	%f84, [%rd41];
	fma.rn.f32 	%f85, %f83, %f84, %f82;
	ld.global.u32 	%r91, [%rd25+24];
	mad.lo.s32 	%r92, %r65, %r91, %r2;
	ld.global.f32 	%f86, [%rd27+12];
	mul.wide.s32 	%rd42, %r92, 4;
	add.s64 	%rd43, %rd1, %rd42;
	ld.global.f32 	%f87, [%rd43];
	fma.rn.f32 	%f137, %f86, %f87, %f85;
	add.s32 	%r146, %r146, 8;
	add.s32 	%r130, %r130, 8;
	setp.ne.s32 	%p5, %r130, 0;
	@%p5 bra 	$L__BB0_5;
$L__BB0_6:
	setp.eq.s32 	%p6, %r6, 0;
	@%p6 bra 	$L__BB0_14;
	and.b32  	%r16, %r5, 3;
	setp.lt.u32 	%p7, %r6, 4;
	@%p7 bra 	$L__BB0_9;
	mul.wide.s32 	%rd44, %r146, 8;
	add.s64 	%rd45, %rd3, %rd44;
	ld.global.u32 	%r93, [%rd45];
	mad.lo.s32 	%r94, %r65, %r93, %r2;
	mul.wide.s32 	%rd46, %r146, 4;
	add.s64 	%rd47, %rd2, %rd46;
	ld.global.f32 	%f89, [%rd47];
	mul.wide.s32 	%rd48, %r94, 4;
	add.s64 	%rd49, %rd1, %rd48;
	ld.global.f32 	%f90, [%rd49];
	fma.rn.f32 	%f91, %f89, %f90, %f137;
	ld.global.u32 	%r95, [%rd45+8];
	mad.lo.s32 	%r96, %r65, %r95, %r2;
	ld.global.f32 	%f92, [%rd47+4];
	mul.wide.s32 	%rd50, %r96, 4;
	add.s64 	%rd51, %rd1, %rd50;
	ld.global.f32 	%f93, [%rd51];
	fma.rn.f32 	%f94, %f92, %f93, %f91;
	ld.global.u32 	%r97, [%rd45+16];
	mad.lo.s32 	%r98, %r65, %r97, %r2;
	ld.global.f32 	%f95, [%rd47+8];
	mul.wide.s32 	%rd52, %r98, 4;
	add.s64 	%rd53, %rd1, %rd52;
	ld.global.f32 	%f96, [%rd53];
	fma.rn.f32 	%f97, %f95, %f96, %f94;
	ld.global.u32 	%r99, [%rd45+24];
	mad.lo.s32 	%r100, %r65, %r99, %r2;
	ld.global.f32 	%f98, [%rd47+12];
	mul.wide.s32 	%rd54, %r100, 4;
	add.s64 	%rd55, %rd1, %rd54;
	ld.global.f32 	%f99, [%rd55];
	fma.rn.f32 	%f137, %f98, %f99, %f97;
	add.s32 	%r146, %r146, 4;
$L__BB0_9:
	setp.eq.s32 	%p8, %r16, 0;
	@%p8 bra 	$L__BB0_14;
	setp.eq.s32 	%p9, %r16, 1;
	@%p9 bra 	$L__BB0_12;
	mul.wide.s32 	%rd56, %r146, 8;
	add.s64 	%rd57, %rd3, %rd56;
	ld.global.u32 	%r101, [%rd57];
	mad.lo.s32 	%r102, %r65, %r101, %r2;
	mul.wide.s32 	%rd58, %r146, 4;
	add.s64 	%rd59, %rd2, %rd58;
	ld.global.f32 	%f101, [%rd59];
	mul.wide.s32 	%rd60, %r102, 4;
	add.s64 	%rd61, %rd1, %rd60;
	ld.global.f32 	%f102, [%rd61];
	fma.rn.f32 	%f103, %f101, %f102, %f137;
	ld.global.u32 	%r103, [%rd57+8];
	mad.lo.s32 	%r104, %r65, %r103, %r2;
	ld.global.f32 	%f104, [%rd59+4];
	mul.wide.s32 	%rd62, %r104, 4;
	add.s64 	%rd63, %rd1, %rd62;
	ld.global.f32 	%f105, [%rd63];
	fma.rn.f32 	%f137, %f104, %f105, %f103;
	add.s32 	%r146, %r146, 2;
$L__BB0_12:
	and.b32  	%r105, %r5, 1;
	setp.eq.b32 	%p10, %r105, 1;
	not.pred 	%p11, %p10;
	@%p11 bra 	$L__BB0_14;
	mul.wide.s32 	%rd64, %r146, 8;
	add.s64 	%rd65, %rd3, %rd64;
	ld.global.u32 	%r106, [%rd65];
	mad.lo.s32 	%r107, %r65, %r106, %r2;
	mul.wide.s32 	%rd66, %r146, 4;
	add.s64 	%rd67, %rd2, %rd66;
	ld.global.f32 	%f106, [%rd67];
	mul.wide.s32 	%rd68, %r107, 4;
	add.s64 	%rd69, %rd1, %rd68;
	ld.global.f32 	%f107, [%rd69];
	fma.rn.f32 	%f137, %f106, %f107, %f137;
$L__BB0_14:
	mad.lo.s32 	%r108, %r65, %r1, %r2;
	mul.wide.s32 	%rd70, %r108, 4;
	add.s64 	%rd71, %rd4, %rd70;
	st.global.f32 	[%rd71], %f137;
	bra.uni 	$L__BB0_59;
$L__BB0_15:
	setp.ge.s32 	%p12, %r146, %r4;
	mov.f32 	%f156, 0f00000000;
	@%p12 bra 	$L__BB0_57;
	sub.s32 	%r8, %r4, %r146;
	and.b32  	%r9, %r8, 7;
	sub.s32 	%r110, %r146, %r4;
	setp.gt.u32 	%p13, %r110, -8;
	mov.b32 	%r138, 0;
	mov.f32 	%f156, 0f00000000;
	@%p13 bra 	$L__BB0_35;
	and.b32  	%r112, %r8, -8;
	neg.s32 	%r135, %r112;
	add.s64 	%rd7, %rd3, 32;
	add.s64 	%rd8, %rd2, 16;
	mov.b32 	%r138, 0;
	mov.f32 	%f156, 0f00000000;
$L__BB0_18:
	.pragma "nounroll";
	setp.ge.s32 	%p14, %r2, %r65;
	mul.wide.s32 	%rd72, %r146, 8;
	add.s64 	%rd9, %rd7, %rd72;
	mul.wide.s32 	%rd10, %r146, 4;
	@%p14 bra 	$L__BB0_20;
	ld.global.u32 	%r113, [%rd9+-32];
	mad.lo.s32 	%r138, %r65, %r113, %r2;
$L__BB0_20:
	add.s64 	%rd11, %rd8, %rd10;
	ld.global.f32 	%f112, [%rd11+-16];
	mul.wide.s32 	%rd73, %r138, 4;
	add.s64 	%rd74, %rd1, %rd73;
	ld.global.f32 	%f140, [%rd74];
	fma.rn.f32 	%f15, %f112, %f140, %f156;
	@%p14 bra 	$L__BB0_22;
	ld.global.u32 	%r114, [%rd9+-24];
	mad.lo.s32 	%r138, %r65, %r114, %r2;
	mul.wide.s32 	%rd75, %r138, 4;
	add.s64 	%rd76, %rd1, %rd75;
	ld.global.f32 	%f140, [%rd76];
$L__BB0_22:
	ld.global.f32 	%f113, [%rd11+-12];
	fma.rn.f32 	%f18, %f113, %f140, %f15;
	@%p14 bra 	$L__BB0_24;
	ld.global.u32 	%r115, [%rd9+-16];
	mad.lo.s32 	%r138, %r65, %r115, %r2;
	mul.wide.s32 	%rd77, %r138, 4;
	add.s64 	%rd78, %rd1, %rd77;
	ld.global.f32 	%f140, [%rd78];
$L__BB0_24:
	ld.global.f32 	%f114, [%rd11+-8];
	fma.rn.f32 	%f21, %f114, %f140, %f18;
	@%p14 bra 	$L__BB0_26;
	ld.global.u32 	%r116, [%rd9+-8];
	mad.lo.s32 	%r138, %r65, %r116, %r2;
	mul.wide.s32 	%rd79, %r138, 4;
	add.s64 	%rd80, %rd1, %rd79;
	ld.global.f32 	%f140, [%rd80];
$L__BB0_26:
	ld.global.f32 	%f115, [%rd11+-4];
	fma.rn.f32 	%f24, %f115, %f140, %f21;
	@%p14 bra 	$L__BB0_28;
	ld.global.u32 	%r117, [%rd9];
	mad.lo.s32 	%r138, %r65, %r117, %r2;
	mul.wide.s32 	%rd81, %r138, 4;
	add.s64 	%rd82, %rd1, %rd81;
	ld.global.f32 	%f140, [%rd82];
$L__BB0_28:
	ld.global.f32 	%f116, [%rd11];
	fma.rn.f32 	%f27, %f116, %f140, %f24;
	@%p14 bra 	$L__BB0_30;
	ld.global.u32 	%r118, [%rd9+8];
	mad.lo.s32 	%r138, %r65, %r118, %r2;
	mul.wide.s32 	%rd83, %r138, 4;
	add.s64 	%rd84, %rd1, %rd83;
	ld.global.f32 	%f140, [%rd84];
$L__BB0_30:
	ld.global.f32 	%f117, [%rd11+4];
	fma.rn.f32 	%f30, %f117, %f140, %f27;
	@%p14 bra 	$L__BB0_32;
	ld.global.u32 	%r119, [%rd9+16];
	mad.lo.s32 	%r138, %r65, %r119, %r2;
	mul.wide.s32 	%rd85, %r138, 4;
	add.s64 	%rd86, %rd1, %rd85;
	ld.global.f32 	%f140, [%rd86];
$L__BB0_32:
	ld.global.f32 	%f118, [%rd11+8];
	fma.rn.f32 	%f33, %f118, %f140, %f30;
	@%p14 bra 	$L__BB0_34;
	ld.global.u32 	%r120, [%rd9+24];
	mad.lo.s32 	%r138, %r65, %r120, %r2;
	mul.wide.s32 	%rd87, %r138, 4;
	add.s64 	%rd88, %rd1, %rd87;
	ld.global.f32 	%f140, [%rd88];
$L__BB0_34:
	ld.global.f32 	%f119, [%rd11+12];
	fma.rn.f32 	%f156, %f119, %f140, %f33;
	add.s32 	%r146, %r146, 8;
	add.s32 	%r135, %r135, 8;
	setp.ne.s32 	%p22, %r135, 0;
	@%p22 bra 	$L__BB0_18;
$L__BB0_35:
	setp.eq.s32 	%p23, %r9, 0;
	@%p23 bra 	$L__BB0_57;
	and.b32  	%r44, %r8, 3;
	setp.lt.u32 	%p24, %r9, 4;
	@%p24 bra 	$L__BB0_46;
	setp.ge.s32 	%p25, %r2, %r65;
	mul.wide.s32 	%rd89, %r146, 8;
	add.s64 	%rd12, %rd3, %rd89;
	@%p25 bra 	$L__BB0_39;
	ld.global.u32 	%r121, [%rd12];
	mad.lo.s32 	%r138, %r65, %r121, %r2;
$L__BB0_39:
	setp.ge.s32 	%p26, %r2, %r65;
	mul.wide.s32 	%rd90, %r146, 4;
	add.s64 	%rd13, %rd2, %rd90;
	ld.global.f32 	%f121, [%rd13];
	mul.wide.s32 	%rd91, %r138, 4;
	add.s64 	%rd92, %rd1, %rd91;
	ld.global.f32 	%f149, [%rd92];
	fma.rn.f32 	%f40, %f121, %f149, %f156;
	@%p26 bra 	$L__BB0_41;
	ld.global.u32 	%r122, [%rd12+8];
	mad.lo.s32 	%r138, %r65, %r122, %r2;
	mul.wide.s32 	%rd93, %r138, 4;
	add.s64 	%rd94, %rd1, %rd93;
	ld.global.f32 	%f149, [%rd94];
$L__BB0_41:
	setp.ge.s32 	%p27, %r2, %r65;
	ld.global.f32 	%f122, [%rd13+4];
	fma.rn.f32 	%f43, %f122, %f149, %f40;
	@%p27 bra 	$L__BB0_43;
	ld.global.u32 	%r123, [%rd12+16];
	mad.lo.s32 	%r138, %r65, %r123, %r2;
	mul.wide.s32 	%rd95, %r138, 4;
	add.s64 	%rd96, %rd1, %rd95;
	ld.global.f32 	%f149, [%rd96];
$L__BB0_43:
	setp.ge.s32 	%p28, %r2, %r65;
	ld.global.f32 	%f123, [%rd13+8];
	fma.rn.f32 	%f46, %f123, %f149, %f43;
	@%p28 bra 	$L__BB0_45;
	ld.global.u32 	%r124, [%rd12+24];
	mad.lo.s32 	%r138, %r65, %r124, %r2;
	mul.wide.s32 	%rd97, %r138, 4;
	add.s64 	%rd98, %rd1, %rd97;
	ld.global.f32 	%f149, [%rd98];
$L__BB0_45:
	ld.global.f32 	%f124, [%rd13+12];
	fma.rn.f32 	%f156, %f124, %f149, %f46;
	add.s32 	%r146, %r146, 4;
$L__BB0_46:
	setp.eq.s32 	%p29, %r44, 0;
	@%p29 bra 	$L__BB0_57;
	setp.eq.s32 	%p30, %r44, 1;
	@%p30 bra 	$L__BB0_53;
	setp.ge.s32 	%p31, %r2, %r65;
	mul.wide.s32 	%rd99, %r146, 8;
	add.s64 	%rd14, %rd3, %rd99;
	@%p31 bra 	$L__BB0_50;
	ld.global.u32 	%r125, [%rd14];
	mad.lo.s32 	%r138, %r65, %r125, %r2;
$L__BB0_50:
	setp.ge.s32 	%p32, %r2, %r65;
	mul.wide.s32 	%rd100, %r146, 4;
	add.s64 	%rd15, %rd2, %rd100;
	ld.global.f32 	%f126, [%rd15];
	mul.wide.s32 	%rd101, %r138, 4;
	add.s64 	%rd102, %rd1, %rd101;
	ld.global.f32 	%f153, [%rd102];
	fma.rn.f32 	%f53, %f126, %f153, %f156;
	@%p32 bra 	$L__BB0_52;
	ld.global.u32 	%r126, [%rd14+8];
	mad.lo.s32 	%r138, %r65, %r126, %r2;
	mul.wide.s32 	%rd103, %r138, 4;
	add.s64 	%rd104, %rd1, %rd103;
	ld.global.f32 	%f153, [%rd104];
$L__BB0_52:
	ld.global.f32 	%f127, [%rd15+4];
	fma.rn.f32 	%f156, %f127, %f153, %f53;
	add.s32 	%r146, %r146, 2;
$L__BB0_53:
	and.b32  	%r127, %r8, 1;
	setp.eq.b32 	%p33, %r127, 1;
	not.pred 	%p34, %p33;
	@%p34 bra 	$L__BB0_57;
	setp.ge.s32 	%p35, %r2, %r65;
	@%p35 bra 	$L__BB0_56;
	mul.wide.s32 	%rd105, %r146, 8;
	add.s64 	%rd106, %rd3, %rd105;
	ld.global.u32 	%r128, [%rd106];
	mad.lo.s32 	%r138, %r65, %r128, %r2;
$L__BB0_56:
	mul.wide.s32 	%rd107, %r146, 4;
	add.s64 	%rd108, %rd2, %rd107;
	ld.global.f32 	%f128, [%rd108];
	mul.wide.s32 	%rd109, %r138, 4;
	add.s64 	%rd110, %rd1, %rd109;
	ld.global.f32 	%f129, [%rd110];
	fma.rn.f32 	%f156, %f128, %f129, %f156;
$L__BB0_57:
	setp.ge.s32 	%p36, %r2, %r65;
	@%p36 bra 	$L__BB0_59;
	mad.lo.s32 	%r129, %r65, %r1, %r2;
	mul.wide.s32 	%rd111, %r129, 4;
	add.s64 	%rd112, %rd4, %rd111;
	st.global.f32 	[%rd112], %f156;
$L__BB0_59:
	ret;

}


// ===== COMPILED SASS (sm_100) =====

	.target	sm_100

	.elftype	@"ET_EXEC"


//--------------------- .note.nv.tkinfo           --------------------------
	.section	.note.nv.tkinfo,"",@"SHT_NOTE"
	.sectionflags	@"SHF_NOTE_NV_TKINFO"
	.tkinfo
        /*0018*/ 	.word	0x00000002
        /*0030*/ 	.string	""
        /*0030*/ 	.string	"ptxas"
        /*0030*/ 	.string	"Cuda compilation tools, release 13.0, V13.0.88"
        /*0030*/ 	.string	"Build cuda_13.0.r13.0/compiler.36424714_0"
        /*0030*/ 	.string	"-arch sm_100 -m 64 "



//--------------------- .note.nv.cuinfo           --------------------------
	.section	.note.nv.cuinfo,"",@"SHT_NOTE"
	.sectionflags	@"SHF_NOTE_NV_CUINFO"
        /*0018*/ 	.short	0x0002
        /*001a*/ 	.short	0x0064
        /*001c*/ 	.short	0x0082
	.zero		2


//--------------------- .nv.info                  --------------------------
	.section	.nv.info,"",@"SHT_CUDA_INFO"
	.align	4


	//----- nvinfo : EIATTR_REGCOUNT
	.align		4
        /*0000*/ 	.byte	0x04, 0x2f
        /*0002*/ 	.short	(.L_1 - .L_0)
	.align		4
.L_0:
        /*0004*/ 	.word	index@(_Z14fusedmm_kerneliiiiPKlS0_PKfS2_Pf)
        /*0008*/ 	.word	0x00000020


	//----- nvinfo : EIATTR_FRAME_SIZE
	.align		4
.L_1:
        /*000c*/ 	.byte	0x04, 0x11
        /*000e*/ 	.short	(.L_3 - .L_2)
	.align		4
.L_2:
        /*0010*/ 	.word	index@(_Z14fusedmm_kerneliiiiPKlS0_PKfS2_Pf)
        /*0014*/ 	.word	0x00000000


	//----- nvinfo : EIATTR_MIN_STACK_SIZE
	.align		4
.L_3:
        /*0018*/ 	.byte	0x04, 0x12
        /*001a*/ 	.short	(.L_5 - .L_4)
	.align		4
.L_4:
        /*001c*/ 	.word	index@(_Z14fusedmm_kerneliiiiPKlS0_PKfS2_Pf)
        /*0020*/ 	.word	0x00000000
.L_5:


//--------------------- .nv.compat                --------------------------
	.section	.nv.compat,"",@"SHT_CUDA_COMPAT_INFO"
	.align	4
        /*0000*/ 	.byte	0x02, 0x09, 0x00, 0x00, 0x02, 0x02, 0x01, 0x00, 0x02, 0x05, 0x05, 0x00, 0x03, 0x07, 0x01, 0x01
        /*0010*/ 	.byte	0x02, 0x03, 0x00, 0x00, 0x02, 0x06, 0x01, 0x00, 0x04, 0x0b, 0x08, 0x00, 0x09, 0x00, 0x00, 0x00
        /*0020*/ 	.byte	0x00, 0x00, 0x00, 0x00


//--------------------- .nv.info._Z14fusedmm_kerneliiiiPKlS0_PKfS2_Pf --------------------------
	.section	.nv.info._Z14fusedmm_kerneliiiiPKlS0_PKfS2_Pf,"",@"SHT_CUDA_INFO"
	.sectionflags	@""
	.align	4


	//----- nvinfo : EIATTR_CUDA_API_VERSION
	.align		4
        /*0000*/ 	.byte	0x04, 0x37
        /*0002*/ 	.short	(.L_7 - .L_6)
.L_6:
        /*0004*/ 	.word	0x00000082


	//----- nvinfo : EIATTR_KPARAM_INFO
	.align		4
.L_7:
        /*0008*/ 	.byte	0x04, 0x17
        /*000a*/ 	.short	(.L_9 - .L_8)
.L_8:
        /*000c*/ 	.word	0x00000000
        /*0010*/ 	.short	0x0008
        /*0012*/ 	.short	0x0030
        /*0014*/ 	.byte	0x00, 0xf5, 0x21, 0x00


	//----- nvinfo : EIATTR_KPARAM_INFO
	.align		4
.L_9:
        /*0018*/ 	.byte	0x04, 0x17
        /*001a*/ 	.short	(.L_11 - .L_10)
.L_10:
        /*001c*/ 	.word	0x00000000
        /*0020*/ 	.short	0x0007
        /*0022*/ 	.short	0x0028
        /*0024*/ 	.byte	0x00, 0xf5, 0x21, 0x00


	//----- nvinfo : EIATTR_KPARAM_INFO
	.align		4
.L_11:
        /*0028*/ 	.byte	0x04, 0x17
        /*002a*/ 	.short	(.L_13 - .L_12)
.L_12:
        /*002c*/ 	.word	0x00000000
        /*0030*/ 	.short	0x0006
        /*0032*/ 	.short	0x0020
        /*0034*/ 	.byte	0x00, 0xf5, 0x21, 0x00


	//----- nvinfo : EIATTR_KPARAM_INFO
	.align		4
.L_13:
        /*0038*/ 	.byte	0x04, 0x17
        /*003a*/ 	.short	(.L_15 - .L_14)
.L_14:
        /*003c*/ 	.word	0x00000000
        /*0040*/ 	.short	0x0005
        /*0042*/ 	.short	0x0018
        /*0044*/ 	.byte	0x00, 0xf5, 0x21, 0x00


	//----- nvinfo : EIATTR_KPARAM_INFO
	.align		4
.L_15:
        /*0048*/ 	.byte	0x04, 0x17
        /*004a*/ 	.short	(.L_17 - .L_16)
.L_16:
        /*004c*/ 	.word	0x00000000
        /*0050*/ 	.short	0x0004
        /*0052*/ 	.short	0x0010
        /*0054*/ 	.byte	0x00, 0xf5, 0x21, 0x00


	//----- nvinfo : EIATTR_KPARAM_INFO
	.align		4
.L_17:
        /*0058*/ 	.byte	0x04, 0x17
        /*005a*/ 	.short	(.L_19 - .L_18)
.L_18:
        /*005c*/ 	.word	0x00000000
        /*0060*/ 	.short	0x0003
        /*0062*/ 	.short	0x000c
        /*0064*/ 	.byte	0x00, 0xf0, 0x11, 0x00


	//----- nvinfo : EIATTR_KPARAM_INFO
	.align		4
.L_19:
        /*0068*/ 	.byte	0x04, 0x17
        /*006a*/ 	.short	(.L_21 - .L_20)
.L_20:
        /*006c*/ 	.word	0x00000000
        /*0070*/ 	.short	0x0002
        /*0072*/ 	.short	0x0008
        /*0074*/ 	.byte	0x00, 0xf0, 0x11, 0x00


	//----- nvinfo : EIATTR_KPARAM_INFO
	.align		4
.L_21:
        /*0078*/ 	.byte	0x04, 0x17
        /*007a*/ 	.short	(.L_23 - .L_22)
.L_22:
        /*007c*/ 	.word	0x00000000
        /*0080*/ 	.short	0x0001
        /*0082*/ 	.short	0x0004
        /*0084*/ 	.byte	0x00, 0xf0, 0x11, 0x00


	//----- nvinfo : EIATTR_KPARAM_INFO
	.align		4
.L_23:
        /*0088*/ 	.byte	0x04, 0x17
        /*008a*/ 	.short	(.L_25 - .L_24)
.L_24:
        /*008c*/ 	.word	0x00000000
        /*0090*/ 	.short	0x0000
        /*0092*/ 	.short	0x0000
        /*0094*/ 	.byte	0x00, 0xf0, 0x11, 0x00


	//----- nvinfo : EIATTR_SPARSE_MMA_MASK
	.align		4
.L_25:
        /*0098*/ 	.byte	0x03, 0x50
        /*009a*/ 	.short	0x0000


	//----- nvinfo : EIATTR_MAXREG_COUNT
	.align		4
        /*009c*/ 	.byte	0x03, 0x1b
        /*009e*/ 	.short	0x00ff


	//----- nvinfo : EIATTR_MERCURY_ISA_VERSION
	.align		4
        /*00a0*/ 	.byte	0x03, 0x5f
        /*00a2*/ 	.short	0x0101


	//----- nvinfo : EIATTR_VRC_CTA_INIT_COUNT
	.align		4
        /*00a4*/ 	.byte	0x02, 0x4a
	.zero		1
	.zero		1


	//----- nvinfo : EIATTR_EXIT_INSTR_OFFSETS
	.align		4
        /*00a8*/ 	.byte	0x04, 0x1c
        /*00aa*/ 	.short	(.L_27 - .L_26)


	//   ....[0]....
.L_26:
        /*00ac*/ 	.word	0x00000070


	//   ....[1]....
        /*00b0*/ 	.word	0x00000b10


	//   ....[2]....
        /*00b4*/ 	.word	0x000015e0


	//   ....[3]....
        /*00b8*/ 	.word	0x00001630


	//----- nvinfo : EIATTR_CRS_STACK_SIZE
	.align		4
.L_27:
        /*00bc*/ 	.byte	0x04, 0x1e
        /*00be*/ 	.short	(.L_29 - .L_28)
.L_28:
        /*00c0*/ 	.word	0x00000000


	//----- nvinfo : EIATTR_CBANK_PARAM_SIZE
	.align		4
.L_29:
        /*00c4*/ 	.byte	0x03, 0x19
        /*00c6*/ 	.short	0x0038


	//----- nvinfo : EIATTR_PARAM_CBANK
	.align		4
        /*00c8*/ 	.byte	0x04, 0x0a
        /*00ca*/ 	.short	(.L_31 - .L_30)
	.align		4
.L_30:
        /*00cc*/ 	.word	index@(.nv.constant0._Z14fusedmm_kerneliiiiPKlS0_PKfS2_Pf)
        /*00d0*/ 	.short	0x0380
        /*00d2*/ 	.short	0x0038


	//----- nvinfo : EIATTR_SW_WAR
	.align		4
.L_31:
        /*00d4*/ 	.byte	0x04, 0x36
        /*00d6*/ 	.short	(.L_33 - .L_32)
.L_32:
        /*00d8*/ 	.word	0x00000008
.L_33:


//--------------------- .nv.callgraph             --------------------------
	.section	.nv.callgraph,"",@"SHT_CUDA_CALLGRAPH"
	.align	4
	.sectionentsize	8
	.align		4
        /*0000*/ 	.word	0x00000000
	.align		4
        /*0004*/ 	.word	0xffffffff
	.align		4
        /*0008*/ 	.word	0x00000000
	.align		4
        /*000c*/ 	.word	0xfffffffe
	.align		4
        /*0010*/ 	.word	0x00000000
	.align		4
        /*0014*/ 	.word	0xfffffffd
	.align		4
        /*0018*/ 	.word	0x00000000
	.align		4
        /*001c*/ 	.word	0xfffffffc


//--------------------- .text._Z14fusedmm_kerneliiiiPKlS0_PKfS2_Pf --------------------------
	.section	.text._Z14fusedmm_kerneliiiiPKlS0_PKfS2_Pf,"ax",@progbits
	.align	128
        .global         _Z14fusedmm_kerneliiiiPKlS0_PKfS2_Pf
        .type           _Z14fusedmm_kerneliiiiPKlS0_PKfS2_Pf,@function
        .size           _Z14fusedmm_kerneliiiiPKlS0_PKfS2_Pf,(.L_x_18 - _Z14fusedmm_kerneliiiiPKlS0_PKfS2_Pf)
        .other          _Z14fusedmm_kerneliiiiPKlS0_PKfS2_Pf,@"STO_CUDA_ENTRY STV_DEFAULT"
_Z14fusedmm_kerneliiiiPKlS0_PKfS2_Pf:
.text._Z14fusedmm_kerneliiiiPKlS0_PKfS2_Pf:
[----:B------:R-:W-:Y:S01]  /*0000*/  LDC R1, c[0x0][0x37c] ;  /* 0x0000df00ff017b82 */ /* 0x000fe20000000800 */
[----:B------:R-:W0:Y:S01]  /*0010*/  S2R R2, SR_CTAID.X ;  /* 0x0000000000027919 */ /* 0x000e220000002500 */
[----:B------:R-:W0:Y:S01]  /*0020*/  LDCU UR4, c[0x0][0x364] ;  /* 0x00006c80ff0477ac */ /* 0x000e220008000800 */
[----:B------:R-:W0:Y:S01]  /*0030*/  S2R R3, SR_TID.Y ;  /* 0x0000000000037919 */ /* 0x000e220000002200 */
[----:B------:R-:W1:Y:S01]  /*0040*/  LDCU UR5, c[0x0][0x380] ;  /* 0x00007000ff0577ac */ /* 0x000e620008000800 */
[----:B0-----:R-:W-:-:S05]  /*0050*/  IMAD R2, R2, UR4, R3 ;  /* 0x0000000402027c24 */ /* 0x001fca000f8e0203 */
[----:B-1----:R-:W-:-:S13]  /*0060*/  ISETP.GE.AND P0, PT, R2, UR5, PT ;  /* 0x0000000502007c0c */ /* 0x002fda000bf06270 */
[----:B------:R-:W-:Y:S05]  /*0070*/  @P0 EXIT ;  /* 0x000000000000094d */ /* 0x000fea0003800000 */
[----:B------:R-:W0:Y:S01]  /*0080*/  LDC.64 R6, c[0x0][0x398] ;  /* 0x0000e600ff067b82 */ /* 0x000e220000000a00 */
[----:B------:R-:W1:Y:S01]  /*0090*/  LDCU.64 UR6, c[0x0][0x358] ;  /* 0x00006b00ff0677ac */ /* 0x000e620008000a00 */
[----:B0-----:R-:W-:-:S05]  /*00a0*/  IMAD.WIDE R6, R2, 0x8, R6 ;  /* 0x0000000802067825 */ /* 0x001fca00078e0206 */
[----:B-1----:R0:W5:Y:S04]  /*00b0*/  LDG.E R3, desc[UR6][R6.64] ;  /* 0x0000000606037981 */ /* 0x002168000c1e1900 */
[----:B------:R0:W5:Y:S01]  /*00c0*/  LDG.E R8, desc[UR6][R6.64+0x8] ;  /* 0x0000080606087981 */ /* 0x000162000c1e1900 */
[----:B------:R-:W1:Y:S01]  /*00d0*/  LDCU UR4, c[0x0][0x374] ;  /* 0x00006e80ff0477ac */ /* 0x000e620008000800 */
[----:B------:R-:W2:Y:S01]  /*00e0*/  S2R R5, SR_CTAID.Y ;  /* 0x0000000000057919 */ /* 0x000ea20000002600 */
[----:B------:R-:W3:Y:S01]  /*00f0*/  S2R R0, SR_TID.X ;  /* 0x0000000000007919 */ /* 0x000ee20000002100 */
[----:B-1----:R-:W-:-:S06]  /*0100*/  UIADD3 UR4, UPT, UPT, UR4, -0x1, URZ ;  /* 0xffffffff04047890 */ /* 0x002fcc000fffe0ff */
[C---:B--2---:R-:W-:Y:S02]  /*0110*/  ISETP.NE.AND P0, PT, R5.reuse, UR4, PT ;  /* 0x0000000405007c0c */ /* 0x044fe4000bf05270 */
[----:B---3--:R-:W-:-:S11]  /*0120*/  LEA R5, R5, R0, 0x5 ;  /* 0x0000000005057211 */ /* 0x008fd600078e28ff */
[----:B0-----:R-:W-:Y:S05]  /*0130*/  @!P0 BRA `(.L_x_0) ;  /* 0x0000000800788947 */ /* 0x001fea0003800000 */
[----:B-----5:R-:W-:Y:S01]  /*0140*/  ISETP.GE.AND P0, PT, R3, R8, PT ;  /* 0x000000080300720c */ /* 0x020fe20003f06270 */
[----:B------:R-:W0:Y:S01]  /*0150*/  LDCU UR4, c[0x0][0x388] ;  /* 0x00007100ff0477ac */ /* 0x000e220008000800 */
[----:B------:R-:W-:Y:S01]  /*0160*/  BSSY.RECONVERGENT B0, `(.L_x_1) ;  /* 0x0000095000007945 */ /* 0x000fe20003800200 */
[----:B------:R-:W-:-:S10]  /*0170*/  HFMA2 R7, -RZ, RZ, 0, 0 ;  /* 0x00000000ff077431 */ /* 0x000fd400000001ff */
[----:B------:R-:W-:Y:S05]  /*0180*/  @P0 BRA `(.L_x_2) ;  /* 0x0000000800480947 */ /* 0x000fea0003800000 */
[CC--:B------:R-:W-:Y:S01]  /*0190*/  IADD3 R4, PT, PT, R8.reuse, -R3.reuse, RZ ;  /* 0x8000000308047210 */ /* 0x0c0fe20007ffe0ff */
[----:B------:R-:W-:Y:S01]  /*01a0*/  BSSY.RECONVERGENT B1, `(.L_x_3) ;  /* 0x0000047000017945 */ /* 0x000fe20003800200 */
[----:B------:R-:W-:Y:S02]  /*01b0*/  IADD3 R8, PT, PT, -R8, R3, RZ ;  /* 0x0000000308087210 */ /* 0x000fe40007ffe1ff */
[----:B------:R-:W-:Y:S02]  /*01c0*/  LOP3.LUT R6, R4, 0x7, RZ, 0xc0, !PT ;  /* 0x0000000704067812 */ /* 0x000fe400078ec0ff */
[----:B------:R-:W-:Y:S02]  /*01d0*/  ISETP.GT.U32.AND P1, PT, R8, -0x8, PT ;  /* 0xfffffff80800780c */ /* 0x000fe40003f24070 */
[----:B------:R-:W-:Y:S02]  /*01e0*/  ISETP.NE.AND P0, PT, R6, RZ, PT ;  /* 0x000000ff0600720c */ /* 0x000fe40003f05270 */
[----:B------:R-:W-:-:S09]  /*01f0*/  MOV R7, RZ ;  /* 0x000000ff00077202 */ /* 0x000fd20000000f00 */
[----:B------:R-:W-:Y:S05]  /*0200*/  @P1 BRA `(.L_x_4) ;  /* 0x0000000400001947 */ /* 0x000fea0003800000 */
[----:B------:R-:W1:Y:S01]  /*0210*/  LDC.64 R10, c[0x0][0x390] ;  /* 0x0000e400ff0a7b82 */ /* 0x000e620000000a00 */
[----:B------:R-:W-:Y:S02]  /*0220*/  LOP3.LUT R0, R4, 0xfffffff8, RZ, 0xc0, !PT ;  /* 0xfffffff804007812 */ /* 0x000fe400078ec0ff */
[----:B------:R-:W-:Y:S02]  /*0230*/  MOV R7, RZ ;  /* 0x000000ff00077202 */ /* 0x000fe40000000f00 */
[----:B------:R-:W-:-:S03]  /*0240*/  IADD3 R0, PT, PT, -R0, RZ, RZ ;  /* 0x000000ff00007210 */ /* 0x000fc60007ffe1ff */
[----:B------:R-:W2:Y:S01]  /*0250*/  LDC.64 R12, c[0x0][0x3a0] ;  /* 0x0000e800ff0c7b82 */ /* 0x000ea20000000a00 */
[----:B-1----:R-:W-:-:S04]  /*0260*/  IADD3 R10, P1, PT, R10, 0x20, RZ ;  /* 0x000000200a0a7810 */ /* 0x002fc80007f3e0ff */
[----:B------:R-:W-:Y:S02]  /*0270*/  IADD3.X R11, PT, PT, RZ, R11, RZ, P1, !PT ;  /* 0x0000000bff0b7210 */ /* 0x000fe40000ffe4ff */
[----:B--2---:R-:W-:-:S04]  /*0280*/  IADD3 R12, P2, PT, R12, 0x10, RZ ;  /* 0x000000100c0c7810 */ /* 0x004fc80007f5e0ff */
[----:B------:R-:W-:-:S09]  /*0290*/  IADD3.X R13, PT, PT, RZ, R13, RZ, P2, !PT ;  /* 0x0000000dff0d7210 */ /* 0x000fd200017fe4ff */
.L_x_5:
[C---:B------:R-:W-:Y:S01]  /*02a0*/  IMAD.WIDE R26, R3.reuse, 0x8, R10 ;  /* 0x00000008031a7825 */ /* 0x040fe200078e020a */
[----:B------:R-:W1:Y:S04]  /*02b0*/  LDC.64 R16, c[0x0][0x3a8] ;  /* 0x0000ea00ff107b82 */ /* 0x000e680000000a00 */
[----:B------:R-:W0:Y:S04]  /*02c0*/  LDG.E R8, desc[UR6][R26.64+-0x20] ;  /* 0xffffe0061a087981 */ /* 0x000e28000c1e1900 */
[----:B------:R-:W2:Y:S01]  /*02d0*/  LDG.E R18, desc[UR6][R26.64+-0x18] ;  /* 0xffffe8061a127981 */ /* 0x000ea2000c1e1900 */
[----:B------:R-:W-:-:S03]  /*02e0*/  IMAD.WIDE R14, R3, 0x4, R12 ;  /* 0x00000004030e7825 */ /* 0x000fc600078e020c */
[----:B------:R-:W3:Y:S04]  /*02f0*/  LDG.E R29, desc[UR6][R26.64+-0x10] ;  /* 0xfffff0061a1d7981 */ /* 0x000ee8000c1e1900 */
[----:B------:R-:W4:Y:S04]  /*0300*/  LDG.E R20, desc[UR6][R14.64+-0x10] ;  /* 0xfffff0060e147981 */ /* 0x000f28000c1e1900 */
[----:B------:R-:W5:Y:S04]  /*0310*/  LDG.E R25, desc[UR6][R14.64+-0xc] ;  /* 0xfffff4060e197981 */ /* 0x000f68000c1e1900 */
[----:B------:R-:W4:Y:S04]  /*0320*/  LDG.E R23, desc[UR6][R26.64+-0x8] ;  /* 0xfffff8061a177981 */ /* 0x000f28000c1e1900 */
[----:B------:R-:W5:Y:S04]  /*0330*/  LDG.E R21, desc[UR6][R26.64] ;  /* 0x000000061a157981 */ /* 0x000f68000c1e1900 */
[----:B------:R-:W5:Y:S04]  /*0340*/  LDG.E R24, desc[UR6][R26.64+0x8] ;  /* 0x000008061a187981 */ /* 0x000f68000c1e1900 */
[----:B------:R-:W5:Y:S04]  /*0350*/  LDG.E R22, desc[UR6][R26.64+0x10] ;  /* 0x000010061a167981 */ /* 0x000f68000c1e1900 */
[----:B------:R-:W5:Y:S04]  /*0360*/  LDG.E R28, desc[UR6][R26.64+0x18] ;  /* 0x000018061a1c7981 */ /* 0x000f68000c1e1900 */
[----:B------:R-:W5:Y:S04]  /*0370*/  LDG.E R27, desc[UR6][R14.64+0x4] ;  /* 0x000004060e1b7981 */ /* 0x000f68000c1e1900 */
[----:B------:R-:W5:Y:S01]  /*0380*/  LDG.E R26, desc[UR6][R14.64+0x8] ;  /* 0x000008060e1a7981 */ /* 0x000f62000c1e1900 */
[----:B0-----:R-:W-:-:S02]  /*0390*/  IMAD R19, R8, UR4, R5 ;  /* 0x0000000408137c24 */ /* 0x001fc4000f8e0205 */
[----:B--2---:R-:W-:Y:S02]  /*03a0*/  IMAD R9, R18, UR4, R5 ;  /* 0x0000000412097c24 */ /* 0x004fe4000f8e0205 */
[----:B-1----:R-:W-:-:S04]  /*03b0*/  IMAD.WIDE R18, R19, 0x4, R16 ;  /* 0x0000000413127825 */ /* 0x002fc800078e0210 */
[----:B------:R-:W-:Y:S02]  /*03c0*/  IMAD.WIDE R8, R9, 0x4, R16 ;  /* 0x0000000409087825 */ /* 0x000fe400078e0210 */
[----:B------:R-:W2:Y:S04]  /*03d0*/  LDG.E R18, desc[UR6][R18.64] ;  /* 0x0000000612127981 */ /* 0x000ea8000c1e1900 */
[----:B------:R4:W2:Y:S01]  /*03e0*/  LDG.E R8, desc[UR6][R8.64] ;  /* 0x0000000608087981 */ /* 0x0008a2000c1e1900 */
[--C-:B---3--:R-:W-:Y:S02]  /*03f0*/  IMAD R29, R29, UR4, R5.reuse ;  /* 0x000000041d1d7c24 */ /* 0x108fe4000f8e0205 */
[--C-:B----4-:R-:W-:Y:S02]  /*0400*/  IMAD R9, R23, UR4, R5.reuse ;  /* 0x0000000417097c24 */ /* 0x110fe4000f8e0205 */
[----:B-----5:R-:W-:-:S02]  /*0410*/  IMAD R19, R24, UR4, R5 ;  /* 0x0000000418137c24 */ /* 0x020fc4000f8e0205 */
[--C-:B------:R-:W-:Y:S02]  /*0420*/  IMAD R23, R22, UR4, R5.reuse ;  /* 0x0000000416177c24 */ /* 0x100fe4000f8e0205 */
[----:B------:R-:W-:Y:S02]  /*0430*/  IMAD R28, R28, UR4, R5 ;  /* 0x000000041c1c7c24 */ /* 0x000fe4000f8e0205 */
[----:B------:R-:W-:-:S06]  /*0440*/  IMAD.WIDE R22, R23, 0x4, R16 ;  /* 0x0000000417167825 */ /* 0x000fcc00078e0210 */
[----:B------:R-:W3:Y:S01]  /*0450*/  LDG.E R22, desc[UR6][R22.64] ;  /* 0x0000000616167981 */ /* 0x000ee2000c1e1900 */
[----:B--2---:R-:W-:-:S04]  /*0460*/  FFMA R7, R20, R18, R7 ;  /* 0x0000001214077223 */ /* 0x004fc80000000007 */
[----:B------:R-:W-:Y:S01]  /*0470*/  FFMA R7, R25, R8, R7 ;  /* 0x0000000819077223 */ /* 0x000fe20000000007 */
[----:B------:R-:W-:Y:S02]  /*0480*/  IMAD R25, R21, UR4, R5 ;  /* 0x0000000415197c24 */ /* 0x000fe4000f8e0205 */
[--C-:B------:R-:W-:Y:S02]  /*0490*/  IMAD.WIDE R20, R29, 0x4, R16.reuse ;  /* 0x000000041d147825 */ /* 0x100fe400078e0210 */
[----:B------:R-:W2:Y:S02]  /*04a0*/  LDG.E R29, desc[UR6][R14.64+0xc] ;  /* 0x00000c060e1d7981 */ /* 0x000ea4000c1e1900 */
[--C-:B------:R-:W-:Y:S02]  /*04b0*/  IMAD.WIDE R8, R9, 0x4, R16.reuse ;  /* 0x0000000409087825 */ /* 0x100fe400078e0210 */
[----:B------:R-:W4:Y:S02]  /*04c0*/  LDG.E R21, desc[UR6][R20.64] ;  /* 0x0000000614157981 */ /* 0x000f24000c1e1900 */
[----:B------:R-:W-:-:S02]  /*04d0*/  IMAD.WIDE R24, R25, 0x4, R16 ;  /* 0x0000000419187825 */ /* 0x000fc400078e0210 */
[----:B------:R-:W5:Y:S04]  /*04e0*/  LDG.E R9, desc[UR6][R8.64] ;  /* 0x0000000608097981 */ /* 0x000f68000c1e1900 */
[----:B------:R-:W4:Y:S01]  /*04f0*/  LDG.E R20, desc[UR6][R14.64+-0x8] ;  /* 0xfffff8060e147981 */ /* 0x000f22000c1e1900 */
[----:B------:R-:W-:-:S03]  /*0500*/  IMAD.WIDE R18, R19, 0x4, R16 ;  /* 0x0000000413127825 */ /* 0x000fc600078e0210 */
[----:B------:R5:W3:Y:S01]  /*0510*/  LDG.E R8, desc[UR6][R24.64] ;  /* 0x0000000618087981 */ /* 0x000ae2000c1e1900 */
[----:B------:R-:W-:-:S03]  /*0520*/  IMAD.WIDE R16, R28, 0x4, R16 ;  /* 0x000000041c107825 */ /* 0x000fc600078e0210 */
[----:B------:R-:W2:Y:S04]  /*0530*/  LDG.E R18, desc[UR6][R18.64] ;  /* 0x0000000612127981 */ /* 0x000ea8000c1e1900 */
[----:B------:R-:W2:Y:S04]  /*0540*/  LDG.E R16, desc[UR6][R16.64] ;  /* 0x0000000610107981 */ /* 0x000ea8000c1e1900 */
[----:B------:R-:W5:Y:S04]  /*0550*/  LDG.E R24, desc[UR6][R14.64+-0x4] ;  /* 0xfffffc060e187981 */ /* 0x000f68000c1e1900 */
[----:B------:R-:W3:Y:S01]  /*0560*/  LDG.E R25, desc[UR6][R14.64] ;  /* 0x000000060e197981 */ /* 0x000ee2000c1e1900 */
[----:B------:R-:W-:-:S04]  /*0570*/  IADD3 R0, PT, PT, R0, 0x8, RZ ;  /* 0x0000000800007810 */ /* 0x000fc80007ffe0ff */
[----:B------:R-:W-:Y:S02]  /*0580*/  ISETP.NE.AND P1, PT, R0, RZ, PT ;  /* 0x000000ff0000720c */ /* 0x000fe40003f25270 */
[----:B------:R-:W-:Y:S01]  /*0590*/  IADD3 R3, PT, PT, R3, 0x8, RZ ;  /* 0x0000000803037810 */ /* 0x000fe20007ffe0ff */
[----:B----4-:R-:W-:-:S04]  /*05a0*/  FFMA R7, R20, R21, R7 ;  /* 0x0000001514077223 */ /* 0x010fc80000000007 */
[----:B-----5:R-:W-:-:S04]  /*05b0*/  FFMA R24, R24, R9, R7 ;  /* 0x0000000918187223 */ /* 0x020fc80000000007 */
[----:B---3--:R-:W-:-:S04]  /*05c0*/  FFMA R8, R25, R8, R24 ;  /* 0x0000000819087223 */ /* 0x008fc80000000018 */
[----:B--2---:R-:W-:-:S04]  /*05d0*/  FFMA R27, R27, R18, R8 ;  /* 0x000000121b1b7223 */ /* 0x004fc80000000008 */
[----:B------:R-:W-:-:S04]  /*05e0*/  FFMA R26, R26, R22, R27 ;  /* 0x000000161a1a7223 */ /* 0x000fc8000000001b */
[----:B------:R-:W-:Y:S01]  /*05f0*/  FFMA R7, R29, R16, R26 ;  /* 0x000000101d077223 */ /* 0x000fe2000000001a */
[----:B------:R-:W-:Y:S06]  /*0600*/  @P1 BRA `(.L_x_5) ;  /* 0xfffffffc00241947 */ /* 0x000fec000383ffff */
.L_x_4:
[----:B0-----:R-:W-:Y:S05]  /*0610*/  BSYNC.RECONVERGENT B1 ;  /* 0x0000000000017941 */ /* 0x001fea0003800200 */
.L_x_3:
[----:B------:R-:W-:Y:S05]  /*0620*/  @!P0 BRA `(.L_x_2) ;  /* 0x0000000400208947 */ /* 0x000fea0003800000 */
[----:B------:R-:W-:Y:S01]  /*0630*/  ISETP.GE.U32.AND P0, PT, R6, 0x4, PT ;  /* 0x000000040600780c */ /* 0x000fe20003f06070 */
[----:B------:R-:W-:Y:S01]  /*0640*/  BSSY.RECONVERGENT B1, `(.L_x_6) ;  /* 0x0000023000017945 */ /* 0x000fe20003800200 */
[----:B------:R-:W-:-:S04]  /*0650*/  LOP3.LUT R18, R4, 0x3, RZ, 0xc0, !PT ;  /* 0x0000000304127812 */ /* 0x000fc800078ec0ff */
[----:B------:R-:W-:-:S07]  /*0660*/  ISETP.NE.AND P1, PT, R18, RZ, PT ;  /* 0x000000ff1200720c */ /* 0x000fce0003f25270 */
[----:B------:R-:W-:Y:S06]  /*0670*/  @!P0 BRA `(.L_x_7) ;  /* 0x00000000007c8947 */ /* 0x000fec0003800000 */
[----:B------:R-:W0:Y:S01]  /*0680*/  LDC.64 R16, c[0x0][0x390] ;  /* 0x0000e400ff107b82 */ /* 0x000e220000000a00 */
[----:B------:R-:W1:Y:S07]  /*0690*/  LDCU UR5, c[0x0][0x388] ;  /* 0x00007100ff0577ac */ /* 0x000e6e0008000800 */
[----:B------:R-:W2:Y:S08]  /*06a0*/  LDC.64 R8, c[0x0][0x3a8] ;  /* 0x0000ea00ff087b82 */ /* 0x000eb00000000a00 */
[----:B------:R-:W3:Y:S01]  /*06b0*/  LDC.64 R10, c[0x0][0x3a0] ;  /* 0x0000e800ff0a7b82 */ /* 0x000ee20000000a00 */
[----:B0-----:R-:W-:-:S05]  /*06c0*/  IMAD.WIDE R16, R3, 0x8, R16 ;  /* 0x0000000803107825 */ /* 0x001fca00078e0210 */
[----:B------:R-:W1:Y:S04]  /*06d0*/  LDG.E R0, desc[UR6][R16.64] ;  /* 0x0000000610007981 */ /* 0x000e68000c1e1900 */
[----:B------:R-:W4:Y:S04]  /*06e0*/  LDG.E R6, desc[UR6][R16.64+0x8] ;  /* 0x0000080610067981 */ /* 0x000f28000c1e1900 */
[----:B------:R-:W5:Y:S04]  /*06f0*/  LDG.E R14, desc[UR6][R16.64+0x10] ;  /* 0x00001006100e7981 */ /* 0x000f68000c1e1900 */
[----:B------:R0:W5:Y:S01]  /*0700*/  LDG.E R20, desc[UR6][R16.64+0x18] ;  /* 0x0000180610147981 */ /* 0x000162000c1e1900 */
[----:B---3--:R-:W-:-:S05]  /*0710*/  IMAD.WIDE R10, R3, 0x4, R10 ;  /* 0x00000004030a7825 */ /* 0x008fca00078e020a */
[----:B------:R-:W3:Y:S01]  /*0720*/  LDG.E R23, desc[UR6][R10.64+0xc] ;  /* 0x00000c060a177981 */ /* 0x000ee2000c1e1900 */
[----:B-1----:R-:W-:-:S03]  /*0730*/  IMAD R13, R0, UR5, R5 ;  /* 0x00000005000d7c24 */ /* 0x002fc6000f8e0205 */
[----:B------:R-:W3:Y:S01]  /*0740*/  LDG.E R0, desc[UR6][R10.64] ;  /* 0x000000060a007981 */ /* 0x000ee2000c1e1900 */
[----:B----4-:R-:W-:Y:S02]  /*0750*/  IMAD R15, R6, UR5, R5 ;  /* 0x00000005060f7c24 */ /* 0x010fe4000f8e0205 */
[----:B--2---:R-:W-:-:S04]  /*0760*/  IMAD.WIDE R12, R13, 0x4, R8 ;  /* 0x000000040d0c7825 */ /* 0x004fc800078e0208 */
[----:B-----5:R-:W-:Y:S02]  /*0770*/  IMAD R19, R14, UR5, R5 ;  /* 0x000000050e137c24 */ /* 0x020fe4000f8e0205 */
[--C-:B------:R-:W-:Y:S01]  /*0780*/  IMAD.WIDE R14, R15, 0x4, R8.reuse ;  /* 0x000000040f0e7825 */ /* 0x100fe200078e0208 */
[----:B------:R-:W3:Y:S03]  /*0790*/  LDG.E R12, desc[UR6][R12.64] ;  /* 0x000000060c0c7981 */ /* 0x000ee6000c1e1900 */
[----:B0-----:R-:W-:Y:S02]  /*07a0*/  IMAD.WIDE R16, R19, 0x4, R8 ;  /* 0x0000000413107825 */ /* 0x001fe400078e0208 */
[----:B------:R-:W2:Y:S02]  /*07b0*/  LDG.E R14, desc[UR6][R14.64] ;  /* 0x000000060e0e7981 */ /* 0x000ea4000c1e1900 */
[----:B------:R-:W-:-:S02]  /*07c0*/  IMAD R21, R20, UR5, R5 ;  /* 0x0000000514157c24 */ /* 0x000fc4000f8e0205 */
[----:B------:R-:W2:Y:S02]  /*07d0*/  LDG.E R19, desc[UR6][R10.64+0x4] ;  /* 0x000004060a137981 */ /* 0x000ea4000c1e1900 */
[----:B------:R-:W-:Y:S02]  /*07e0*/  IMAD.WIDE R8, R21, 0x4, R8 ;  /* 0x0000000415087825 */ /* 0x000fe400078e0208 */
[----:B------:R-:W4:Y:S04]  /*07f0*/  LDG.E R16, desc[UR6][R16.64] ;  /* 0x0000000610107981 */ /* 0x000f28000c1e1900 */
[----:B------:R-:W4:Y:S04]  /*0800*/  LDG.E R21, desc[UR6][R10.64+0x8] ;  /* 0x000008060a157981 */ /* 0x000f28000c1e1900 */
[----:B------:R-:W5:Y:S01]  /*0810*/  LDG.E R8, desc[UR6][R8.64] ;  /* 0x0000000608087981 */ /* 0x000f62000c1e1900 */
[----:B------:R-:W-:Y:S01]  /*0820*/  IADD3 R3, PT, PT, R3, 0x4, RZ ;  /* 0x0000000403037810 */ /* 0x000fe20007ffe0ff */
[----:B---3--:R-:W-:-:S04]  /*0830*/  FFMA R0, R0, R12, R7 ;  /* 0x0000000c00007223 */ /* 0x008fc80000000007 */
[----:B--2---:R-:W-:-:S04]  /*0840*/  FFMA R0, R19, R14, R0 ;  /* 0x0000000e13007223 */ /* 0x004fc80000000000 */
[----:B----4-:R-:W-:-:S04]  /*0850*/  FFMA R0, R21, R16, R0 ;  /* 0x0000001015007223 */ /* 0x010fc80000000000 */
[----:B-----5:R-:W-:-:S07]  /*0860*/  FFMA R7, R23, R8, R0 ;  /* 0x0000000817077223 */ /* 0x020fce0000000000 */
.L_x_7:
[----:B------:R-:W-:Y:S05]  /*0870*/  BSYNC.RECONVERGENT B1 ;  /* 0x0000000000017941 */ /* 0x000fea0003800200 */
.L_x_6:
[----:B------:R-:W-:Y:S05]  /*0880*/  @!P1 BRA `(.L_x_2) ;  /* 0x0000000000889947 */ /* 0x000fea0003800000 */
[----:B------:R-:W-:Y:S01]  /*0890*/  ISETP.NE.AND P0, PT, R18, 0x1, PT ;  /* 0x000000011200780c */ /* 0x000fe20003f05270 */
[----:B------:R-:W0:Y:S01]  /*08a0*/  LDC.64 R10, c[0x0][0x3a0] ;  /* 0x0000e800ff0a7b82 */ /* 0x000e220000000a00 */
[----:B------:R-:W-:-:S04]  /*08b0*/  LOP3.LUT R4, R4, 0x1, RZ, 0xc0, !PT ;  /* 0x0000000104047812 */ /* 0x000fc800078ec0ff */
[----:B------:R-:W-:-:S03]  /*08c0*/  ISETP.NE.U32.AND P1, PT, R4, 0x1, PT ;  /* 0x000000010400780c */ /* 0x000fc60003f25070 */
[----:B------:R-:W1:Y:S08]  /*08d0*/  LDC.64 R14, c[0x0][0x3a8] ;  /* 0x0000ea00ff0e7b82 */ /* 0x000e700000000a00 */
[----:B------:R-:W2:Y:S08]  /*08e0*/  @P0 LDC.64 R8, c[0x0][0x390] ;  /* 0x0000e400ff080b82 */ /* 0x000eb00000000a00 */
[----:B------:R-:W3:Y:S08]  /*08f0*/  @!P1 LDC.64 R16, c[0x0][0x390] ;  /* 0x0000e400ff109b82 */ /* 0x000ef00000000a00 */
[----:B------:R-:W4:Y:S01]  /*0900*/  @P0 LDC R4, c[0x0][0x388] ;  /* 0x0000e200ff040b82 */ /* 0x000f220000000800 */
[----:B--2---:R-:W-:-:S07]  /*0910*/  @P0 IMAD.WIDE R18, R3, 0x8, R8 ;  /* 0x0000000803120825 */ /* 0x004fce00078e0208 */
[----:B------:R-:W2:Y:S01]  /*0920*/  @!P1 LDC R22, c[0x0][0x388] ;  /* 0x0000e200ff169b82 */ /* 0x000ea20000000800 */
[C---:B0-----:R-:W-:Y:S01]  /*0930*/  @P0 IMAD.WIDE R8, R3.reuse, 0x4, R10 ;  /* 0x0000000403080825 */ /* 0x041fe200078e020a */
[----:B------:R-:W-:Y:S01]  /*0940*/  @P0 IADD3 R3, PT, PT, R3, 0x2, RZ ;  /* 0x0000000203030810 */ /* 0x000fe20007ffe0ff */
[----:B------:R-:W4:Y:S05]  /*0950*/  @P0 LDG.E R0, desc[UR6][R18.64] ;  /* 0x0000000612000981 */ /* 0x000f2a000c1e1900 */
[----:B------:R-:W0:Y:S01]  /*0960*/  LDC.64 R12, c[0x0][0x3a0] ;  /* 0x0000e800ff0c7b82 */ /* 0x000e220000000a00 */
[C---:B---3--:R-:W-:Y:S01]  /*0970*/  @!P1 IMAD.WIDE R16, R3.reuse, 0x8, R16 ;  /* 0x0000000803109825 */ /* 0x048fe200078e0210 */
[----:B------:R-:W3:Y:S05]  /*0980*/  @P0 LDG.E R6, desc[UR6][R18.64+0x8] ;  /* 0x0000080612060981 */ /* 0x000eea000c1e1900 */
[----:B------:R-:W2:Y:S01]  /*0990*/  @!P1 LDG.E R16, desc[UR6][R16.64] ;  /* 0x0000000610109981 */ /* 0x000ea2000c1e1900 */
[----:B------:R-:W5:Y:S01]  /*09a0*/  LDC.64 R10, c[0x0][0x3a8] ;  /* 0x0000ea00ff0a7b82 */ /* 0x000f620000000a00 */
[----:B0-----:R-:W-:-:S02]  /*09b0*/  @!P1 IMAD.WIDE R12, R3, 0x4, R12 ;  /* 0x00000004030c9825 */ /* 0x001fc400078e020c */
[----:B------:R-:W5:Y:S04]  /*09c0*/  @P0 LDG.E R3, desc[UR6][R8.64+0x4] ;  /* 0x0000040608030981 */ /* 0x000f68000c1e1900 */
[----:B------:R-:W5:Y:S01]  /*09d0*/  @!P1 LDG.E R12, desc[UR6][R12.64] ;  /* 0x000000060c0c9981 */ /* 0x000f62000c1e1900 */
[----:B----4-:R-:W-:-:S03]  /*09e0*/  @P0 IMAD R21, R0, R4, R5 ;  /* 0x0000000400150224 */ /* 0x010fc600078e0205 */
[----:B------:R-:W4:Y:S01]  /*09f0*/  @P0 LDG.E R0, desc[UR6][R8.64] ;  /* 0x0000000608000981 */ /* 0x000f22000c1e1900 */
[----:B-1----:R-:W-:-:S04]  /*0a00*/  @P0 IMAD.WIDE R20, R21, 0x4, R14 ;  /* 0x0000000415140825 */ /* 0x002fc800078e020e */
[--C-:B---3--:R-:W-:Y:S02]  /*0a10*/  @P0 IMAD R23, R6, R4, R5.reuse ;  /* 0x0000000406170224 */ /* 0x108fe400078e0205 */
[----:B--2---:R-:W-:Y:S01]  /*0a20*/  @!P1 IMAD R17, R16, R22, R5 ;  /* 0x0000001610119224 */ /* 0x004fe200078e0205 */
[----:B------:R-:W4:Y:S01]  /*0a30*/  @P0 LDG.E R20, desc[UR6][R20.64] ;  /* 0x0000000614140981 */ /* 0x000f22000c1e1900 */
[----:B------:R-:W-:-:S04]  /*0a40*/  @P0 IMAD.WIDE R14, R23, 0x4, R14 ;  /* 0x00000004170e0825 */ /* 0x000fc800078e020e */
[----:B-----5:R-:W-:Y:S02]  /*0a50*/  @!P1 IMAD.WIDE R10, R17, 0x4, R10 ;  /* 0x00000004110a9825 */ /* 0x020fe400078e020a */
[----:B------:R-:W2:Y:S04]  /*0a60*/  @P0 LDG.E R14, desc[UR6][R14.64] ;  /* 0x000000060e0e0981 */ /* 0x000ea8000c1e1900 */
[----:B------:R-:W3:Y:S01]  /*0a70*/  @!P1 LDG.E R10, desc[UR6][R10.64] ;  /* 0x000000060a0a9981 */ /* 0x000ee2000c1e1900 */
[----:B----4-:R-:W-:-:S04]  /*0a80*/  @P0 FFMA R0, R0, R20, R7 ;  /* 0x0000001400000223 */ /* 0x010fc80000000007 */
[----:B--2---:R-:W-:-:S04]  /*0a90*/  @P0 FFMA R7, R3, R14, R0 ;  /* 0x0000000e03070223 */ /* 0x004fc80000000000 */
[----:B---3--:R-:W-:-:S07]  /*0aa0*/  @!P1 FFMA R7, R12, R10, R7 ;  /* 0x0000000a0c079223 */ /* 0x008fce0000000007 */
.L_x_2:
[----:B0-----:R-:W-:Y:S05]  /*0ab0*/  BSYNC.RECONVERGENT B0 ;  /* 0x0000000000007941 */ /* 0x001fea0003800200 */
.L_x_1:
[----:B------:R-:W0:Y:S01]  /*0ac0*/  LDC.64 R8, c[0x0][0x3b0] ;  /* 0x0000ec00ff087b82 */ /* 0x000e220000000a00 */
[----:B------:R-:W1:Y:S02]  /*0ad0*/  LDCU UR5, c[0x0][0x388] ;  /* 0x00007100ff0577ac */ /* 0x000e640008000800 */
[----:B-1----:R-:W-:-:S04]  /*0ae0*/  IMAD R3, R2, UR5, R5 ;  /* 0x0000000502037c24 */ /* 0x002fc8000f8e0205 */
[----:B0-----:R-:W-:-:S05]  /*0af0*/  IMAD.WIDE R2, R3, 0x4, R8 ;  /* 0x0000000403027825 */ /* 0x001fca00078e0208 */
[----:B------:R-:W-:Y:S01]  /*0b00*/  STG.E desc[UR6][R2.64], R7 ;  /* 0x0000000702007986 */ /* 0x000fe2000c101906 */
[----:B------:R-:W-:Y:S05]  /*0b10*/  EXIT ;  /* 0x000000000000794d */ /* 0x000fea0003800000 */
.L_x_0:
[----:B-----5:R-:W-:Y:S01]  /*0b20*/  ISETP.GE.AND P0, PT, R3, R8, PT ;  /* 0x000000080300720c */ /* 0x020fe20003f06270 */
[----:B------:R-:W-:Y:S01]  /*0b30*/  BSSY.RECONVERGENT B0, `(.L_x_8) ;  /* 0x00000a8000007945 */ /* 0x000fe20003800200 */
[----:B------:R-:W-:-:S11]  /*0b40*/  HFMA2 R21, -RZ, RZ, 0, 0 ;  /* 0x00000000ff157431 */ /* 0x000fd600000001ff */
[----:B------:R-:W-:Y:S05]  /*0b50*/  @P0 BRA `(.L_x_9) ;  /* 0x0000000800940947 */ /* 0x000fea0003800000 */
[CC--:B------:R-:W-:Y:S01]  /*0b60*/  IADD3 R0, PT, PT, R8.reuse, -R3.reuse, RZ ;  /* 0x8000000308007210 */ /* 0x0c0fe20007ffe0ff */
[----:B------:R-:W-:Y:S01]  /*0b70*/  BSSY.RECONVERGENT B1, `(.L_x_10) ;  /* 0x0000053000017945 */ /* 0x000fe20003800200 */
[----:B------:R-:W-:Y:S02]  /*0b80*/  IADD3 R8, PT, PT, -R8, R3, RZ ;  /* 0x0000000308087210 */ /* 0x000fe40007ffe1ff */
[----:B------:R-:W-:Y:S02]  /*0b90*/  LOP3.LUT R24, R0, 0x7, RZ, 0xc0, !PT ;  /* 0x0000000700187812 */ /* 0x000fe400078ec0ff */
[----:B------:R-:W-:Y:S02]  /*0ba0*/  ISETP.GT.U32.AND P1, PT, R8, -0x8, PT ;  /* 0xfffffff80800780c */ /* 0x000fe40003f24070 */
[----:B------:R-:W-:Y:S02]  /*0bb0*/  ISETP.NE.AND P0, PT, R24, RZ, PT ;  /* 0x000000ff1800720c */ /* 0x000fe40003f05270 */
[----:B------:R-:W-:-:S02]  /*0bc0*/  MOV R19, RZ ;  /* 0x000000ff00137202 */ /* 0x000fc40000000f00 */
[----:B------:R-:W-:-:S07]  /*0bd0*/  MOV R21, RZ ;  /* 0x000000ff00157202 */ /* 0x000fce0000000f00 */
[----:B------:R-:W-:Y:S05]  /*0be0*/  @P1 BRA `(.L_x_11) ;  /* 0x00000004002c1947 */ /* 0x000fea0003800000 */
[----:B------:R-:W0:Y:S01]  /*0bf0*/  LDC.64 R8, c[0x0][0x390] ;  /* 0x0000e400ff087b82 */ /* 0x000e220000000a00 */
[----:B------:R-:W1:Y:S01]  /*0c00*/  LDCU UR4, c[0x0][0x388] ;  /* 0x00007100ff0477ac */ /* 0x000e620008000800 */
[----:B------:R-:W-:Y:S01]  /*0c10*/  LOP3.LUT R4, R0, 0xfffffff8, RZ, 0xc0, !PT ;  /* 0xfffffff800047812 */ /* 0x000fe200078ec0ff */
[----:B------:R-:W-:Y:S01]  /*0c20*/  HFMA2 R21, -RZ, RZ, 0, 0 ;  /* 0x00000000ff157431 */ /* 0x000fe200000001ff */
[----:B------:R-:W-:Y:S02]  /*0c30*/  MOV R19, RZ ;  /* 0x000000ff00137202 */ /* 0x000fe40000000f00 */
[----:B------:R-:W-:Y:S02]  /*0c40*/  IADD3 R4, PT, PT, -R4, RZ, RZ ;  /* 0x000000ff04047210 */ /* 0x000fe40007ffe1ff */
[----:B------:R-:W2:Y:S01]  /*0c50*/  LDC.64 R10, c[0x0][0x3a0] ;  /* 0x0000e800ff0a7b82 */ /* 0x000ea20000000a00 */
[----:B-1----:R-:W-:Y:S02]  /*0c60*/  ISETP.GE.AND P1, PT, R5, UR4, PT ;  /* 0x0000000405007c0c */ /* 0x002fe4000bf26270 */
[----:B0-----:R-:W-:-:S04]  /*0c70*/  IADD3 R8, P2, PT, R8, 0x20, RZ ;  /* 0x0000002008087810 */ /* 0x001fc80007f5e0ff */
[----:B------:R-:W-:Y:S02]  /*0c80*/  IADD3.X R9, PT, PT, RZ, R9, RZ, P2, !PT ;  /* 0x00000009ff097210 */ /* 0x000fe400017fe4ff */
[----:B--2---:R-:W-:-:S04]  /*0c90*/  IADD3 R10, P3, PT, R10, 0x10, RZ ;  /* 0x000000100a0a7810 */ /* 0x004fc80007f7e0ff */
[----:B------:R-:W-:-:S09]  /*0ca0*/  IADD3.X R11, PT, PT, RZ, R11, RZ, P3, !PT ;  /* 0x0000000bff0b7210 */ /* 0x000fd20001ffe4ff */
.L_x_12:
[----:B------:R-:W-:Y:S01]  /*0cb0*/  IMAD.WIDE R14, R3, 0x8, R8 ;  /* 0x00000008030e7825 */ /* 0x000fe200078e0208 */
[----:B------:R-:W0:Y:S04]  /*0cc0*/  @!P1 LDC R7, c[0x0][0x388] ;  /* 0x0000e200ff079b82 */ /* 0x000e280000000800 */
[----:B------:R-:W0:Y:S04]  /*0cd0*/  @!P1 LDG.E R6, desc[UR6][R14.64+-0x20] ;  /* 0xffffe0060e069981 */ /* 0x000e28000c1e1900 */
[----:B------:R-:W1:Y:S01]  /*0ce0*/  LDC.64 R12, c[0x0][0x3a8] ;  /* 0x0000ea00ff0c7b82 */ /* 0x000e620000000a00 */
[----:B------:R-:W2:Y:S04]  /*0cf0*/  @!P1 LDG.E R16, desc[UR6][R14.64+-0x18] ;  /* 0xffffe8060e109981 */ /* 0x000ea8000c1e1900 */
[----:B------:R-:W3:Y:S03]  /*0d00*/  @!P1 LDG.E R26, desc[UR6][R14.64+-0x10] ;  /* 0xfffff0060e1a9981 */ /* 0x000ee6000c1e1900 */
[----:B------:R-:W2:Y:S01]  /*0d10*/  @!P1 LDC R17, c[0x0][0x388] ;  /* 0x0000e200ff119b82 */ /* 0x000ea20000000800 */
[----:B0-----:R-:W-:-:S02]  /*0d20*/  @!P1 IMAD R19, R6, R7, R5 ;  /* 0x0000000706139224 */ /* 0x001fc400078e0205 */
[----:B------:R-:W-:-:S04]  /*0d30*/  IMAD.WIDE R6, R3, 0x4, R10 ;  /* 0x0000000403067825 */ /* 0x000fc800078e020a */
[----:B-1----:R-:W-:Y:S01]  /*0d40*/  IMAD.WIDE R22, R19, 0x4, R12 ;  /* 0x0000000413167825 */ /* 0x002fe200078e020c */
[----:B------:R-:W4:Y:S04]  /*0d50*/  LDG.E R20, desc[UR6][R6.64+-0x10] ;  /* 0xfffff00606147981 */ /* 0x000f28000c1e1900 */
[----:B------:R0:W4:Y:S01]  /*0d60*/  LDG.E R18, desc[UR6][R22.64] ;  /* 0x0000000616127981 */ /* 0x000122000c1e1900 */
[----:B--2---:R-:W-:-:S03]  /*0d70*/  @!P1 IMAD R19, R16, R17, R5 ;  /* 0x0000001110139224 */ /* 0x004fc600078e0205 */
[----:B------:R-:W2:Y:S01]  /*0d80*/  LDG.E R25, desc[UR6][R6.64+-0xc] ;  /* 0xfffff40606197981 */ /* 0x000ea2000c1e1900 */
[----:B------:R-:W-:-:S03]  /*0d90*/  @!P1 IMAD.WIDE R16, R19, 0x4, R12 ;  /* 0x0000000413109825 */ /* 0x000fc600078e020c */
[----:B------:R-:W5:Y:S01]  /*0da0*/  LDG.E R23, desc[UR6][R6.64+-0x8] ;  /* 0xfffff80606177981 */ /* 0x000f62000c1e1900 */
[----:B0-----:R-:W0:Y:S01]  /*0db0*/  @!P1 LDC R22, c[0x0][0x388] ;  /* 0x0000e200ff169b82 */ /* 0x001e220000000800 */
[----:B----4-:R-:W-:Y:S02]  /*0dc0*/  FFMA R27, R20, R18, R21 ;  /* 0x00000012141b7223 */ /* 0x010fe40000000015 */
[----:B------:R-:W2:Y:S05]  /*0dd0*/  @!P1 LDG.E R18, desc[UR6][R16.64] ;  /* 0x0000000610129981 */ /* 0x000eaa000c1e1900 */
[----:B------:R-:W3:Y:S02]  /*0de0*/  @!P1 LDC R20, c[0x0][0x388] ;  /* 0x0000e200ff149b82 */ /* 0x000ee40000000800 */
[----:B---3--:R-:W-:-:S02]  /*0df0*/  @!P1 IMAD R19, R26, R20, R5 ;  /* 0x000000141a139224 */ /* 0x008fc400078e0205 */
[----:B------:R-:W0:Y:S02]  /*0e00*/  @!P1 LDG.E R26, desc[UR6][R14.64+-0x8] ;  /* 0xfffff8060e1a9981 */ /* 0x000e24000c1e1900 */
[----:B------:R-:W-:-:S04]  /*0e10*/  @!P1 IMAD.WIDE R20, R19, 0x4, R12 ;  /* 0x0000000413149825 */ /* 0x000fc800078e020c */
[----:B--2---:R-:W-:Y:S02]  /*0e20*/  FFMA R25, R18, R25, R27 ;  /* 0x0000001912197223 */ /* 0x004fe4000000001b */
[----:B------:R-:W5:Y:S01]  /*0e30*/  @!P1 LDG.E R18, desc[UR6][R20.64] ;  /* 0x0000000614129981 */ /* 0x000f62000c1e1900 */
[----:B0-----:R-:W-:-:S03]  /*0e40*/  @!P1 IMAD R19, R26, R22, R5 ;  /* 0x000000161a139224 */ /* 0x001fc600078e0205 */
[----:B------:R-:W2:Y:S01]  /*0e50*/  @!P1 LDG.E R22, desc[UR6][R14.64] ;  /* 0x000000060e169981 */ /* 0x000ea2000c1e1900 */
[----:B------:R-:W2:Y:S01]  /*0e60*/  @!P1 LDC R26, c[0x0][0x388] ;  /* 0x0000e200ff1a9b82 */ /* 0x000ea20000000800 */
[----:B------:R-:W-:-:S04]  /*0e70*/  @!P1 IMAD.WIDE R16, R19, 0x4, R12 ;  /* 0x0000000413109825 */ /* 0x000fc800078e020c */
[----:B-----5:R-:W-:Y:S02]  /*0e80*/  FFMA R25, R18, R23, R25 ;  /* 0x0000001712197223 */ /* 0x020fe40000000019 */
[----:B------:R-:W3:Y:S04]  /*0e90*/  LDG.E R23, desc[UR6][R6.64+-0x4] ;  /* 0xfffffc0606177981 */ /* 0x000ee8000c1e1900 */
[----:B------:R-:W3:Y:S01]  /*0ea0*/  @!P1 LDG.E R18, desc[UR6][R16.64] ;  /* 0x0000000610129981 */ /* 0x000ee2000c1e1900 */
[----:B--2---:R-:W-:-:S03]  /*0eb0*/  @!P1 IMAD R19, R22, R26, R5 ;  /* 0x0000001a16139224 */ /* 0x004fc600078e0205 */
[----:B------:R-:W2:Y:S01]  /*0ec0*/  @!P1 LDG.E R22, desc[UR6][R14.64+0x8] ;  /* 0x000008060e169981 */ /* 0x000ea2000c1e1900 */
[----:B------:R-:W2:Y:S01]  /*0ed0*/  @!P1 LDC R26, c[0x0][0x388] ;  /* 0x0000e200ff1a9b82 */ /* 0x000ea20000000800 */
[----:B------:R-:W-:-:S04]  /*0ee0*/  @!P1 IMAD.WIDE R20, R19, 0x4, R12 ;  /* 0x0000000413149825 */ /* 0x000fc800078e020c */
[----:B---3--:R-:W-:Y:S02]  /*0ef0*/  FFMA R25, R18, R23, R25 ;  /* 0x0000001712197223 */ /* 0x008fe40000000019 */
[----:B------:R-:W3:Y:S04]  /*0f00*/  LDG.E R23, desc[UR6][R6.64] ;  /* 0x0000000606177981 */ /* 0x000ee8000c1e1900 */
[----:B------:R0:W3:Y:S04]  /*0f10*/  @!P1 LDG.E R18, desc[UR6][R20.64] ;  /* 0x0000000614129981 */ /* 0x0000e8000c1e1900 */
[----:B------:R-:W4:Y:S01]  /*0f20*/  LDG.E R21, desc[UR6][R6.64+0x8] ;  /* 0x0000080606157981 */ /* 0x000f22000c1e1900 */
[----:B0-----:R-:W0:Y:S01]  /*0f30*/  @!P1 LDC R20, c[0x0][0x388] ;  /* 0x0000e200ff149b82 */ /* 0x001e220000000800 */
[----:B--2---:R-:W-:-:S02]  /*0f40*/  @!P1 IMAD R19, R22, R26, R5 ;  /* 0x0000001a16139224 */ /* 0x004fc400078e0205 */
[----:B------:R-:W2:Y:S02]  /*0f50*/  @!P1 LDG.E R22, desc[UR6][R14.64+0x10] ;  /* 0x000010060e169981 */ /* 0x000ea4000c1e1900 */
[----:B------:R-:W-:Y:S02]  /*0f60*/  @!P1 IMAD.WIDE R16, R19, 0x4, R12 ;  /* 0x0000000413109825 */ /* 0x000fe400078e020c */
[----:B------:R-:W0:Y:S02]  /*0f70*/  @!P1 LDG.E R26, desc[UR6][R14.64+0x18] ;  /* 0x000018060e1a9981 */ /* 0x000e24000c1e1900 */
[----:B---3--:R-:W-:Y:S02]  /*0f80*/  FFMA R27, R18, R23, R25 ;  /* 0x00000017121b7223 */ /* 0x008fe40000000019 */
[----:B------:R-:W3:Y:S01]  /*0f90*/  LDG.E R25, desc[UR6][R6.64+0x4] ;  /* 0x0000040606197981 */ /* 0x000ee2000c1e1900 */
[----:B------:R-:W2:Y:S03]  /*0fa0*/  @!P1 LDC R23, c[0x0][0x388] ;  /* 0x0000e200ff179b82 */ /* 0x000ea60000000800 */
[----:B------:R-:W3:Y:S04]  /*0fb0*/  @!P1 LDG.E R18, desc[UR6][R16.64] ;  /* 0x0000000610129981 */ /* 0x000ee8000c1e1900 */
[----:B------:R-:W5:Y:S01]  /*0fc0*/  LDG.E R17, desc[UR6][R6.64+0xc] ;  /* 0x00000c0606117981 */ /* 0x000f62000c1e1900 */
[----:B--2---:R-:W-:-:S04]  /*0fd0*/  @!P1 IMAD R19, R22, R23, R5 ;  /* 0x0000001716139224 */ /* 0x004fc800078e0205 */
[----:B------:R-:W-:-:S04]  /*0fe0*/  @!P1 IMAD.WIDE R22, R19, 0x4, R12 ;  /* 0x0000000413169825 */ /* 0x000fc800078e020c */
[----:B---3--:R-:W-:Y:S02]  /*0ff0*/  FFMA R25, R18, R25, R27 ;  /* 0x0000001912197223 */ /* 0x008fe4000000001b */
[----:B------:R-:W4:Y:S01]  /*1000*/  @!P1 LDG.E R18, desc[UR6][R22.64] ;  /* 0x0000000616129981 */ /* 0x000f22000c1e1900 */
[----:B0-----:R-:W-:-:S04]  /*1010*/  @!P1 IMAD R19, R26, R20, R5 ;  /* 0x000000141a139224 */ /* 0x001fc800078e0205 */
[----:B------:R-:W-:Y:S01]  /*1020*/  @!P1 IMAD.WIDE R12, R19, 0x4, R12 ;  /* 0x00000004130c9825 */ /* 0x000fe200078e020c */
[----:B------:R-:W-:-:S04]  /*1030*/  IADD3 R4, PT, PT, R4, 0x8, RZ ;  /* 0x0000000804047810 */ /* 0x000fc80007ffe0ff */
[----:B------:R-:W-:Y:S01]  /*1040*/  ISETP.NE.AND P2, PT, R4, RZ, PT ;  /* 0x000000ff0400720c */ /* 0x000fe20003f45270 */
[----:B----4-:R-:W-:Y:S02]  /*1050*/  FFMA R16, R18, R21, R25 ;  /* 0x0000001512107223 */ /* 0x010fe40000000019 */
[----:B------:R-:W5:Y:S01]  /*1060*/  @!P1 LDG.E R18, desc[UR6][R12.64] ;  /* 0x000000060c129981 */ /* 0x000f62000c1e1900 */
[----:B------:R-:W-:Y:S01]  /*1070*/  IADD3 R3, PT, PT, R3, 0x8, RZ ;  /* 0x0000000803037810 */ /* 0x000fe20007ffe0ff */
[----:B-----5:R-:W-:-:S08]  /*1080*/  FFMA R21, R17, R18, R16 ;  /* 0x0000001211157223 */ /* 0x020fd00000000010 */
[----:B------:R-:W-:Y:S05]  /*1090*/  @P2 BRA `(.L_x_12) ;  /* 0xfffffffc00042947 */ /* 0x000fea000383ffff */
.L_x_11:
[----:B------:R-:W-:Y:S05]  /*10a0*/  BSYNC.RECONVERGENT B1 ;  /* 0x0000000000017941 */ /* 0x000fea0003800200 */
.L_x_10:
[----:B------:R-:W-:Y:S05]  /*10b0*/  @!P0 BRA `(.L_x_9) ;  /* 0x00000004003c8947 */ /* 0x000fea0003800000 */
[----:B------:R-:W-:Y:S01]  /*10c0*/  ISETP.GE.U32.AND P0, PT, R24, 0x4, PT ;  /* 0x000000041800780c */ /* 0x000fe20003f06070 */
[----:B------:R-:W-:Y:S01]  /*10d0*/  BSSY.RECONVERGENT B1, `(.L_x_13) ;  /* 0x0000024000017945 */ /* 0x000fe20003800200 */
[----:B------:R-:W-:-:S04]  /*10e0*/  LOP3.LUT R18, R0, 0x3, RZ, 0xc0, !PT ;  /* 0x0000000300127812 */ /* 0x000fc800078ec0ff */
[----:B------:R-:W-:-:S07]  /*10f0*/  ISETP.NE.AND P1, PT, R18, RZ, PT ;  /* 0x000000ff1200720c */ /* 0x000fce0003f25270 */
[----:B------:R-:W-:Y:S06]  /*1100*/  @!P0 BRA `(.L_x_14) ;  /* 0x0000000000808947 */ /* 0x000fec0003800000 */
[----:B------:R-:W0:Y:S01]  /*1110*/  LDCU UR4, c[0x0][0x388] ;  /* 0x00007100ff0477ac */ /* 0x000e220008000800 */
[----:B------:R-:W1:Y:S08]  /*1120*/  LDC.64 R10, c[0x0][0x390] ;  /* 0x0000e400ff0a7b82 */ /* 0x000e700000000a00 */
[----:B------:R-:W2:Y:S08]  /*1130*/  LDC.64 R8, c[0x0][0x3a0] ;  /* 0x0000e800ff087b82 */ /* 0x000eb00000000a00 */
[----:B------:R-:W3:Y:S01]  /*1140*/  LDC.64 R6, c[0x0][0x3a8] ;  /* 0x0000ea00ff067b82 */ /* 0x000ee20000000a00 */
[----:B0-----:R-:W-:Y:S01]  /*1150*/  ISETP.GE.AND P0, PT, R5, UR4, PT ;  /* 0x0000000405007c0c */ /* 0x001fe2000bf06270 */
[----:B-1----:R-:W-:-:S12]  /*1160*/  IMAD.WIDE R10, R3, 0x8, R10 ;  /* 0x00000008030a7825 */ /* 0x002fd800078e020a */
[----:B------:R-:W4:Y:S04]  /*1170*/  @!P0 LDG.E R4, desc[UR6][R10.64] ;  /* 0x000000060a048981 */ /* 0x000f28000c1e1900 */
[----:B------:R-:W5:Y:S01]  /*1180*/  @!P0 LDG.E R12, desc[UR6][R10.64+0x8] ;  /* 0x000008060a0c8981 */ /* 0x000f62000c1e1900 */
[----:B--2---:R-:W-:-:S03]  /*1190*/  IMAD.WIDE R8, R3, 0x4, R8 ;  /* 0x0000000403087825 */ /* 0x004fc600078e0208 */
[----:B------:R-:W2:Y:S04]  /*11a0*/  @!P0 LDG.E R20, desc[UR6][R10.64+0x10] ;  /* 0x000010060a148981 */ /* 0x000ea8000c1e1900 */
[----:B------:R-:W2:Y:S01]  /*11b0*/  LDG.E R14, desc[UR6][R8.64] ;  /* 0x00000006080e7981 */ /* 0x000ea2000c1e1900 */
[----:B----4-:R-:W-:-:S04]  /*11c0*/  @!P0 IMAD R19, R4, UR4, R5 ;  /* 0x0000000404138c24 */ /* 0x010fc8000f8e0205 */
[----:B---3--:R-:W-:-:S05]  /*11d0*/  IMAD.WIDE R16, R19, 0x4, R6 ;  /* 0x0000000413107825 */ /* 0x008fca00078e0206 */
[----:B------:R-:W2:Y:S01]  /*11e0*/  LDG.E R4, desc[UR6][R16.64] ;  /* 0x0000000610047981 */ /* 0x000ea2000c1e1900 */
[----:B-----5:R-:W-:-:S04]  /*11f0*/  @!P0 IMAD R19, R12, UR4, R5 ;  /* 0x000000040c138c24 */ /* 0x020fc8000f8e0205 */
[----:B------:R-:W-:Y:S01]  /*1200*/  @!P0 IMAD.WIDE R12, R19, 0x4, R6 ;  /* 0x00000004130c8825 */ /* 0x000fe200078e0206 */
[----:B------:R-:W3:Y:S03]  /*1210*/  LDG.E R17, desc[UR6][R8.64+0x8] ;  /* 0x0000080608117981 */ /* 0x000ee6000c1e1900 */
[----:B--2---:R-:W-:Y:S02]  /*1220*/  FFMA R23, R4, R14, R21 ;  /* 0x0000000e04177223 */ /* 0x004fe40000000015 */
[----:B------:R-:W2:Y:S04]  /*1230*/  LDG.E R21, desc[UR6][R8.64+0x4] ;  /* 0x0000040608157981 */ /* 0x000ea8000c1e1900 */
[----:B------:R-:W2:Y:S01]  /*1240*/  @!P0 LDG.E R4, desc[UR6][R12.64] ;  /* 0x000000060c048981 */ /* 0x000ea2000c1e1900 */
[----:B------:R-:W-:-:S03]  /*1250*/  @!P0 IMAD R19, R20, UR4, R5 ;  /* 0x0000000414138c24 */ /* 0x000fc6000f8e0205 */
[----:B------:R-:W4:Y:S01]  /*1260*/  @!P0 LDG.E R20, desc[UR6][R10.64+0x18] ;  /* 0x000018060a148981 */ /* 0x000f22000c1e1900 */
[----:B------:R-:W-:-:S04]  /*1270*/  @!P0 IMAD.WIDE R14, R19, 0x4, R6 ;  /* 0x00000004130e8825 */ /* 0x000fc800078e0206 */
[----:B--2---:R-:W-:Y:S02]  /*1280*/  FFMA R23, R4, R21, R23 ;  /* 0x0000001504177223 */ /* 0x004fe40000000017 */
[----:B------:R-:W3:Y:S01]  /*1290*/  @!P0 LDG.E R4, desc[UR6][R14.64] ;  /* 0x000000060e048981 */ /* 0x000ee2000c1e1900 */
[----:B----4-:R-:W-:-:S03]  /*12a0*/  @!P0 IMAD R19, R20, UR4, R5 ;  /* 0x0000000414138c24 */ /* 0x010fc6000f8e0205 */
[----:B------:R-:W2:Y:S01]  /*12b0*/  LDG.E R21, desc[UR6][R8.64+0xc] ;  /* 0x00000c0608157981 */ /* 0x000ea2000c1e1900 */
[----:B------:R-:W-:-:S04]  /*12c0*/  @!P0 IMAD.WIDE R6, R19, 0x4, R6 ;  /* 0x0000000413068825 */ /* 0x000fc800078e0206 */
[----:B---3--:R-:W-:Y:S02]  /*12d0*/  FFMA R16, R4, R17, R23 ;  /* 0x0000001104107223 */ /* 0x008fe40000000017 */
[----:B------:R-:W2:Y:S01]  /*12e0*/  @!P0 LDG.E R4, desc[UR6][R6.64] ;  /* 0x0000000606048981 */ /* 0x000ea2000c1e1900 */
[----:B------:R-:W-:Y:S01]  /*12f0*/  IADD3 R3, PT, PT, R3, 0x4, RZ ;  /* 0x0000000403037810 */ /* 0x000fe20007ffe0ff */
[----:B--2---:R-:W-:-:S07]  /*1300*/  FFMA R21, R21, R4, R16 ;  /* 0x0000000415157223 */ /* 0x004fce0000000010 */
.L_x_14:
[----:B------:R-:W-:Y:S05]  /*1310*/  BSYNC.RECONVERGENT B1 ;  /* 0x0000000000017941 */ /* 0x000fea0003800200 */
.L_x_13:
[----:B------:R-:W-:Y:S05]  /*1320*/  @!P1 BRA `(.L_x_9) ;  /* 0x0000000000a09947 */ /* 0x000fea0003800000 */
[----:B------:R-:W-:Y:S01]  /*1330*/  ISETP.NE.AND P0, PT, R18, 0x1, PT ;  /* 0x000000011200780c */ /* 0x000fe20003f05270 */
[----:B------:R-:W-:Y:S01]  /*1340*/  BSSY.RECONVERGENT B1, `(.L_x_15) ;  /* 0x0000018000017945 */ /* 0x000fe20003800200 */
[----:B------:R-:W-:-:S04]  /*1350*/  LOP3.LUT R0, R0, 0x1, RZ, 0xc0, !PT ;  /* 0x0000000100007812 */ /* 0x000fc800078ec0ff */
[----:B------:R-:W-:-:S07]  /*1360*/  ISETP.NE.U32.AND P1, PT, R0, 0x1, PT ;  /* 0x000000010000780c */ /* 0x000fce0003f25070 */
[----:B------:R-:W-:Y:S06]  /*1370*/  @!P0 BRA `(.L_x_16) ;  /* 0x0000000000508947 */ /* 0x000fec0003800000 */
[----:B------:R-:W0:Y:S01]  /*1380*/  LDCU UR4, c[0x0][0x388] ;  /* 0x00007100ff0477ac */ /* 0x000e220008000800 */
[----:B------:R-:W1:Y:S08]  /*1390*/  LDC.64 R6, c[0x0][0x390] ;  /* 0x0000e400ff067b82 */ /* 0x000e700000000a00 */
[----:B------:R-:W2:Y:S01]  /*13a0*/  LDC.64 R12, c[0x0][0x3a8] ;  /* 0x0000ea00ff0c7b82 */ /* 0x000ea20000000a00 */
[----:B0-----:R-:W-:Y:S01]  /*13b0*/  ISETP.GE.AND P0, PT, R5, UR4, PT ;  /* 0x0000000405007c0c */ /* 0x001fe2000bf06270 */
[----:B-1----:R-:W-:-:S06]  /*13c0*/  IMAD.WIDE R8, R3, 0x8, R6 ;  /* 0x0000000803087825 */ /* 0x002fcc00078e0206 */
[----:B------:R-:W0:Y:S06]  /*13d0*/  LDC.64 R6, c[0x0][0x3a0] ;  /* 0x0000e800ff067b82 */ /* 0x000e2c0000000a00 */
[----:B------:R-:W3:Y:S04]  /*13e0*/  @!P0 LDG.E R0, desc[UR6][R8.64] ;  /* 0x0000000608008981 */ /* 0x000ee8000c1e1900 */
[----:B------:R-:W4:Y:S01]  /*13f0*/  @!P0 LDG.E R16, desc[UR6][R8.64+0x8] ;  /* 0x0000080608108981 */ /* 0x000f22000c1e1900 */
[----:B0-----:R-:W-:-:S04]  /*1400*/  IMAD.WIDE R10, R3, 0x4, R6 ;  /* 0x00000004030a7825 */ /* 0x001fc800078e0206 */
[----:B---3--:R-:W-:Y:S02]  /*1410*/  @!P0 IMAD R19, R0, UR4, R5 ;  /* 0x0000000400138c24 */ /* 0x008fe4000f8e0205 */
[----:B------:R-:W3:Y:S02]  /*1420*/  LDG.E R0, desc[UR6][R10.64] ;  /* 0x000000060a007981 */ /* 0x000ee4000c1e1900 */
[----:B--2---:R-:W-:-:S05]  /*1430*/  IMAD.WIDE R14, R19, 0x4, R12 ;  /* 0x00000004130e7825 */ /* 0x004fca00078e020c */
[----:B------:R-:W3:Y:S01]  /*1440*/  LDG.E R4, desc[UR6][R14.64] ;  /* 0x000000060e047981 */ /* 0x000ee2000c1e1900 */
[----:B----4-:R-:W-:-:S04]  /*1450*/  @!P0 IMAD R19, R16, UR4, R5 ;  /* 0x0000000410138c24 */ /* 0x010fc8000f8e0205 */
[----:B------:R-:W-:Y:S02]  /*1460*/  @!P0 IMAD.WIDE R6, R19, 0x4, R12 ;  /* 0x0000000413068825 */ /* 0x000fe400078e020c */
[----:B------:R-:W2:Y:S02]  /*1470*/  LDG.E R13, desc[UR6][R10.64+0x4] ;  /* 0x000004060a0d7981 */ /* 0x000ea4000c1e1900 */
[----:B---3--:R-:W-:Y:S02]  /*1480*/  FFMA R0, R4, R0, R21 ;  /* 0x0000000004007223 */ /* 0x008fe40000000015 */
[----:B------:R-:W2:Y:S01]  /*1490*/  @!P0 LDG.E R4, desc[UR6][R6.64] ;  /* 0x0000000606048981 */ /* 0x000ea2000c1e1900 */
[----:B------:R-:W-:Y:S01]  /*14a0*/  IADD3 R3, PT, PT, R3, 0x2, RZ ;  /* 0x0000000203037810 */ /* 0x000fe20007ffe0ff */
[----:B--2---:R-:W-:-:S07]  /*14b0*/  FFMA R21, R13, R4, R0 ;  /* 0x000000040d157223 */ /* 0x004fce0000000000 */
.L_x_16:
[----:B------:R-:W-:Y:S05]  /*14c0*/  BSYNC.RECONVERGENT B1 ;  /* 0x0000000000017941 */ /* 0x000fea0003800200 */
.L_x_15:
[----:B------:R-:W-:Y:S05]  /*14d0*/  @P1 BRA `(.L_x_9) ;  /* 0x0000000000341947 */ /* 0x000fea0003800000 */
[----:B------:R-:W0:Y:S01]  /*14e0*/  LDCU UR4, c[0x0][0x388] ;  /* 0x00007100ff0477ac */ /* 0x000e220008000800 */
[----:B------:R-:W1:Y:S08]  /*14f0*/  LDC.64 R8, c[0x0][0x3a0] ;  /* 0x0000e800ff087b82 */ /* 0x000e700000000a00 */
[----:B------:R-:W2:Y:S01]  /*1500*/  LDC.64 R10, c[0x0][0x3a8] ;  /* 0x0000ea00ff0a7b82 */ /* 0x000ea20000000a00 */
[----:B0-----:R-:W-:-:S13]  /*1510*/  ISETP.GE.AND P0, PT, R5, UR4, PT ;  /* 0x0000000405007c0c */ /* 0x001fda000bf06270 */
[----:B------:R-:W0:Y:S02]  /*1520*/  @!P0 LDC.64 R6, c[0x0][0x390] ;  /* 0x0000e400ff068b82 */ /* 0x000e240000000a00 */
[----:B0-----:R-:W-:-:S06]  /*1530*/  @!P0 IMAD.WIDE R6, R3, 0x8, R6 ;  /* 0x0000000803068825 */ /* 0x001fcc00078e0206 */
[----:B------:R-:W3:Y:S01]  /*1540*/  @!P0 LDG.E R6, desc[UR6][R6.64] ;  /* 0x0000000606068981 */ /* 0x000ee2000c1e1900 */
[----:B-1----:R-:W-:-:S06]  /*1550*/  IMAD.WIDE R8, R3, 0x4, R8 ;  /* 0x0000000403087825 */ /* 0x002fcc00078e0208 */
[----:B------:R-:W4:Y:S01]  /*1560*/  LDG.E R8, desc[UR6][R8.64] ;  /* 0x0000000608087981 */ /* 0x000f22000c1e1900 */
[----:B---3--:R-:W-:-:S04]  /*1570*/  @!P0 IMAD R19, R6, UR4, R5 ;  /* 0x0000000406138c24 */ /* 0x008fc8000f8e0205 */
[----:B--2---:R-:W-:-:S06]  /*1580*/  IMAD.WIDE R10, R19, 0x4, R10 ;  /* 0x00000004130a7825 */ /* 0x004fcc00078e020a */
[----:B------:R-:W4:Y:S02]  /*1590*/  LDG.E R10, desc[UR6][R10.64] ;  /* 0x000000060a0a7981 */ /* 0x000f24000c1e1900 */
[----:B----4-:R-:W-:-:S07]  /*15a0*/  FFMA R21, R8, R10, R21 ;  /* 0x0000000a08157223 */ /* 0x010fce0000000015 */
.L_x_9:
[----:B------:R-:W-:Y:S05]  /*15b0*/  BSYNC.RECONVERGENT B0 ;  /* 0x0000000000007941 */ /* 0x000fea0003800200 */
.L_x_8:
[----:B------:R-:W0:Y:S02]  /*15c0*/  LDCU UR4, c[0x0][0x388] ;  /* 0x00007100ff0477ac */ /* 0x000e240008000800 */
[----:B0-----:R-:W-:-:S13]  /*15d0*/  ISETP.GE.AND P0, PT, R5, UR4, PT ;  /* 0x0000000405007c0c */ /* 0x001fda000bf06270 */
[----:B------:R-:W-:Y:S05]  /*15e0*/  @P0 EXIT ;  /* 0x000000000000094d */ /* 0x000fea0003800000 */
[----:B------:R-:W0:Y:S01]  /*15f0*/  LDC.64 R6, c[0x0][0x3b0] ;  /* 0x0000ec00ff067b82 */ /* 0x000e220000000a00 */
[----:B------:R-:W-:-:S04]  /*1600*/  IMAD R5, R2, UR4, R5 ;  /* 0x0000000402057c24 */ /* 0x000fc8000f8e0205 */
[----:B0-----:R-:W-:-:S05]  /*1610*/  IMAD.WIDE R6, R5, 0x4, R6 ;  /* 0x0000000405067825 */ /* 0x001fca00078e0206 */
[----:B------:R-:W-:Y:S01]  /*1620*/  STG.E desc[UR6][R6.64], R21 ;  /* 0x0000001506007986 */ /* 0x000fe2000c101906 */
[----:B------:R-:W-:Y:S05]  /*1630*/  EXIT ;  /* 0x000000000000794d */ /* 0x000fea0003800000 */
.L_x_17:
[----:B------:R-:W-:-:S00]  /*1640*/  BRA `(.L_x_17) ;  /* 0xfffffffc00fc7947 */ /* 0x000fc0000383ffff */
[----:B------:R-:W-:-:S00]  /*1650*/  NOP ;  /* 0x0000000000007918 */ /* 0x000fc00000000000 */
        /* <DEDUP_REMOVED lines=10> */
.L_x_18:


//--------------------- .nv.shared.reserved.0     --------------------------
	.section	.nv.shared.reserved.0,"aw",@nobits
	.weak		__nv_reservedSMEM_offset_0_alias
	.size		__nv_reservedSMEM_offset_0_alias, 0, 64
	.other		__nv_reservedSMEM_offset_0_alias,@"STO_CUDA_RESERVED_SHARED STV_DEFAULT"
__nv_reservedSMEM_offset_0_alias:
	.zero		0
	.zero		64


//--------------------- .nv.constant0._Z14fusedmm_kerneliiiiPKlS0_PKfS2_Pf --------------------------
	.section	.nv.constant0._Z14fusedmm_kerneliiiiPKlS0_PKfS2_Pf,"a",@progbits
	.sectionflags	@""
	.align	4
.nv.constant0._Z14fusedmm_kerneliiiiPKlS0_PKfS2_Pf:
	.zero		952


//--------------------- SYMBOLS --------------------------

	.type		.nv.reservedSmem.offset0,@object
	.size		.nv.reservedSmem.offset0,0x4
